//
// Generated by NVIDIA NVVM Compiler
//
// Compiler Build ID: CL-36424714
// Cuda compilation tools, release 13.0, V13.0.88
// Based on NVVM 20.0.0
//

.version 9.0
.target sm_100
.address_size 64

	// .globl	_Z16compute_Even_OddP7complexS0_S0_
.func  (.param .align 16 .b8 func_retval0[16]) __internal_trig_reduction_slowpathd
(
	.param .b64 __internal_trig_reduction_slowpathd_param_0
)
;
.global .align 8 .b8 __cudart_i2opi_d[144] = {8, 93, 141, 31, 177, 95, 251, 107, 234, 146, 82, 138, 247, 57, 7, 61, 123, 241, 229, 235, 199, 186, 39, 117, 45, 234, 95, 158, 102, 63, 70, 79, 183, 9, 203, 39, 207, 126, 54, 109, 31, 109, 10, 90, 139, 17, 47, 239, 15, 152, 5, 222, 255, 151, 248, 31, 59, 40, 249, 189, 139, 95, 132, 156, 244, 57, 83, 131, 57, 214, 145, 57, 65, 126, 95, 180, 38, 112, 156, 233, 132, 68, 187, 46, 245, 53, 130, 232, 62, 167, 41, 177, 28, 235, 29, 254, 28, 146, 209, 9, 234, 46, 73, 6, 224, 210, 77, 66, 58, 110, 36, 183, 97, 197, 187, 222, 171, 99, 81, 254, 65, 144, 67, 60, 153, 149, 98, 219, 192, 221, 52, 245, 209, 87, 39, 252, 41, 21, 68, 78, 110, 131, 249, 162};
.global .align 16 .b8 __cudart_sin_cos_coeffs[128] = {70, 210, 176, 44, 241, 229, 90, 190, 146, 227, 172, 105, 227, 29, 199, 62, 161, 98, 219, 25, 160, 1, 42, 191, 24, 8, 17, 17, 17, 17, 129, 63, 84, 85, 85, 85, 85, 85, 197, 191, 0, 0, 0, 0, 0, 0, 0, 0, 0, 0, 0, 0, 0, 0, 0, 0, 100, 129, 253, 32, 131, 255, 168, 189, 40, 133, 239, 193, 167, 238, 33, 62, 217, 230, 6, 142, 79, 126, 146, 190, 233, 188, 221, 25, 160, 1, 250, 62, 71, 93, 193, 22, 108, 193, 86, 191, 81, 85, 85, 85, 85, 85, 165, 63, 0, 0, 0, 0, 0, 0, 224, 191, 0, 0, 0, 0, 0, 0, 240, 63};

.visible .entry _Z16compute_Even_OddP7complexS0_S0_(
	.param .u64 .ptr .align 1 _Z16compute_Even_OddP7complexS0_S0__param_0,
	.param .u64 .ptr .align 1 _Z16compute_Even_OddP7complexS0_S0__param_1,
	.param .u64 .ptr .align 1 _Z16compute_Even_OddP7complexS0_S0__param_2
)
{
	.reg .pred 	%p<9>;
	.reg .b32 	%r<33>;
	.reg .b64 	%rd<20>;
	.reg .b64 	%fd<85>;

	ld.param.u64 	%rd1, [_Z16compute_Even_OddP7complexS0_S0__param_0];
	ld.param.u64 	%rd2, [_Z16compute_Even_OddP7complexS0_S0__param_1];
	ld.param.u64 	%rd3, [_Z16compute_Even_OddP7complexS0_S0__param_2];
	mov.u32 	%r11, %ctaid.x;
	mov.u32 	%r12, %ntid.x;
	mov.u32 	%r13, %tid.x;
	mad.lo.s32 	%r1, %r11, %r12, %r13;
	shr.s32 	%r14, %r1, 31;
	shr.u32 	%r15, %r14, 19;
	add.s32 	%r16, %r1, %r15;
	shr.s32 	%r17, %r16, 13;
	and.b32  	%r18, %r16, -8192;
	sub.s32 	%r2, %r1, %r18;
	cvt.rn.f64.s32 	%fd13, %r2;
	mul.f64 	%fd14, %fd13, 0dC02921FB54442EEA;
	cvt.rn.f64.s32 	%fd15, %r17;
	mul.f64 	%fd16, %fd14, %fd15;
	mul.f64 	%fd1, %fd16, 0d3F10000000000000;
	abs.f64 	%fd2, %fd1;
	setp.neu.f64 	%p1, %fd2, 0d7FF0000000000000;
	@%p1 bra 	$L__BB0_2;
	mov.f64 	%fd22, 0d0000000000000000;
	mul.rn.f64 	%fd83, %fd1, %fd22;
	mov.b32 	%r31, 1;
	bra.uni 	$L__BB0_5;
$L__BB0_2:
	mul.f64 	%fd17, %fd1, 0d3FE45F306DC9C883;
	cvt.rni.s32.f64 	%r30, %fd17;
	cvt.rn.f64.s32 	%fd18, %r30;
	fma.rn.f64 	%fd19, %fd18, 0dBFF921FB54442D18, %fd1;
	fma.rn.f64 	%fd20, %fd18, 0dBC91A62633145C00, %fd19;
	fma.rn.f64 	%fd83, %fd18, 0dB97B839A252049C0, %fd20;
	setp.ltu.f64 	%p2, %fd2, 0d41E0000000000000;
	@%p2 bra 	$L__BB0_4;
	{ // callseq 0, 0
	.param .b64 param0;
	st.param.f64 	[param0], %fd1;
	.param .align 16 .b8 retval0[16];
	call.uni (retval0), 
	__internal_trig_reduction_slowpathd, 
	(
	param0
	);
	ld.param.f64 	%fd83, [retval0];
	ld.param.b32 	%r30, [retval0+8];
	} // callseq 0
$L__BB0_4:
	add.s32 	%r31, %r30, 1;
$L__BB0_5:
	setp.neu.f64 	%p3, %fd2, 0d7FF0000000000000;
	shl.b32 	%r21, %r31, 6;
	cvt.u64.u32 	%rd4, %r21;
	and.b64  	%rd5, %rd4, 64;
	mov.u64 	%rd6, __cudart_sin_cos_coeffs;
	add.s64 	%rd7, %rd6, %rd5;
	mul.rn.f64 	%fd23, %fd83, %fd83;
	and.b32  	%r22, %r31, 1;
	setp.eq.b32 	%p4, %r22, 1;
	selp.f64 	%fd24, 0dBDA8FF8320FD8164, 0d3DE5DB65F9785EBA, %p4;
	ld.global.nc.v2.f64 	{%fd25, %fd26}, [%rd7];
	fma.rn.f64 	%fd27, %fd24, %fd23, %fd25;
	fma.rn.f64 	%fd28, %fd27, %fd23, %fd26;
	ld.global.nc.v2.f64 	{%fd29, %fd30}, [%rd7+16];
	fma.rn.f64 	%fd31, %fd28, %fd23, %fd29;
	fma.rn.f64 	%fd32, %fd31, %fd23, %fd30;
	ld.global.nc.v2.f64 	{%fd33, %fd34}, [%rd7+32];
	fma.rn.f64 	%fd35, %fd32, %fd23, %fd33;
	fma.rn.f64 	%fd36, %fd35, %fd23, %fd34;
	fma.rn.f64 	%fd37, %fd36, %fd83, %fd83;
	fma.rn.f64 	%fd38, %fd36, %fd23, 0d3FF0000000000000;
	selp.f64 	%fd39, %fd38, %fd37, %p4;
	and.b32  	%r23, %r31, 2;
	setp.eq.s32 	%p5, %r23, 0;
	mov.f64 	%fd40, 0d0000000000000000;
	sub.f64 	%fd41, %fd40, %fd39;
	selp.f64 	%fd8, %fd39, %fd41, %p5;
	@%p3 bra 	$L__BB0_7;
	mov.f64 	%fd47, 0d0000000000000000;
	mul.rn.f64 	%fd84, %fd1, %fd47;
	mov.b32 	%r32, 0;
	bra.uni 	$L__BB0_9;
$L__BB0_7:
	mul.f64 	%fd42, %fd1, 0d3FE45F306DC9C883;
	cvt.rni.s32.f64 	%r32, %fd42;
	cvt.rn.f64.s32 	%fd43, %r32;
	fma.rn.f64 	%fd44, %fd43, 0dBFF921FB54442D18, %fd1;
	fma.rn.f64 	%fd45, %fd43, 0dBC91A62633145C00, %fd44;
	fma.rn.f64 	%fd84, %fd43, 0dB97B839A252049C0, %fd45;
	setp.ltu.f64 	%p6, %fd2, 0d41E0000000000000;
	@%p6 bra 	$L__BB0_9;
	{ // callseq 1, 0
	.param .b64 param0;
	st.param.f64 	[param0], %fd1;
	.param .align 16 .b8 retval0[16];
	call.uni (retval0), 
	__internal_trig_reduction_slowpathd, 
	(
	param0
	);
	ld.param.f64 	%fd84, [retval0];
	ld.param.b32 	%r32, [retval0+8];
	} // callseq 1
$L__BB0_9:
	cvta.to.global.u64 	%rd8, %rd1;
	cvta.to.global.u64 	%rd9, %rd2;
	cvta.to.global.u64 	%rd10, %rd3;
	shl.b32 	%r26, %r32, 6;
	cvt.u64.u32 	%rd11, %r26;
	and.b64  	%rd12, %rd11, 64;
	add.s64 	%rd14, %rd6, %rd12;
	mul.rn.f64 	%fd48, %fd84, %fd84;
	and.b32  	%r27, %r32, 1;
	setp.eq.b32 	%p7, %r27, 1;
	selp.f64 	%fd49, 0dBDA8FF8320FD8164, 0d3DE5DB65F9785EBA, %p7;
	ld.global.nc.v2.f64 	{%fd50, %fd51}, [%rd14];
	fma.rn.f64 	%fd52, %fd49, %fd48, %fd50;
	fma.rn.f64 	%fd53, %fd52, %fd48, %fd51;
	ld.global.nc.v2.f64 	{%fd54, %fd55}, [%rd14+16];
	fma.rn.f64 	%fd56, %fd53, %fd48, %fd54;
	fma.rn.f64 	%fd57, %fd56, %fd48, %fd55;
	ld.global.nc.v2.f64 	{%fd58, %fd59}, [%rd14+32];
	fma.rn.f64 	%fd60, %fd57, %fd48, %fd58;
	fma.rn.f64 	%fd61, %fd60, %fd48, %fd59;
	fma.rn.f64 	%fd62, %fd61, %fd84, %fd84;
	fma.rn.f64 	%fd63, %fd61, %fd48, 0d3FF0000000000000;
	selp.f64 	%fd64, %fd63, %fd62, %p7;
	and.b32  	%r28, %r32, 2;
	setp.eq.s32 	%p8, %r28, 0;
	mov.f64 	%fd65, 0d0000000000000000;
	sub.f64 	%fd66, %fd65, %fd64;
	selp.f64 	%fd67, %fd64, %fd66, %p8;
	shl.b32 	%r29, %r2, 1;
	mul.wide.s32 	%rd15, %r29, 16;
	add.s64 	%rd16, %rd8, %rd15;
	ld.global.f64 	%fd68, [%rd16];
	ld.global.f64 	%fd69, [%rd16+8];
	mul.f64 	%fd70, %fd8, %fd68;
	mul.f64 	%fd71, %fd69, %fd67;
	sub.f64 	%fd72, %fd70, %fd71;
	mul.f64 	%fd73, %fd68, %fd67;
	fma.rn.f64 	%fd74, %fd8, %fd69, %fd73;
	mul.wide.s32 	%rd17, %r1, 16;
	add.s64 	%rd18, %rd9, %rd17;
	st.global.f64 	[%rd18], %fd72;
	st.global.f64 	[%rd18+8], %fd74;
	ld.global.f64 	%fd75, [%rd16+16];
	ld.global.f64 	%fd76, [%rd16+24];
	mul.f64 	%fd77, %fd8, %fd75;
	mul.f64 	%fd78, %fd76, %fd67;
	sub.f64 	%fd79, %fd77, %fd78;
	mul.f64 	%fd80, %fd75, %fd67;
	fma.rn.f64 	%fd81, %fd8, %fd76, %fd80;
	add.s64 	%rd19, %rd10, %rd17;
	st.global.f64 	[%rd19], %fd79;
	st.global.f64 	[%rd19+8], %fd81;
	ret;

}
	// .globl	_Z14sum_RegressionP7complexS0_S0_
.visible .entry _Z14sum_RegressionP7complexS0_S0_(
	.param .u64 .ptr .align 1 _Z14sum_RegressionP7complexS0_S0__param_0,
	.param .u64 .ptr .align 1 _Z14sum_RegressionP7complexS0_S0__param_1,
	.param .u64 .ptr .align 1 _Z14sum_RegressionP7complexS0_S0__param_2
)
{
	.reg .pred 	%p<22>;
	.reg .b32 	%r<34>;
	.reg .b64 	%rd<20>;
	.reg .b64 	%fd<242>;

	ld.param.u64 	%rd5, [_Z14sum_RegressionP7complexS0_S0__param_0];
	ld.param.u64 	%rd6, [_Z14sum_RegressionP7complexS0_S0__param_1];
	ld.param.u64 	%rd4, [_Z14sum_RegressionP7complexS0_S0__param_2];
	cvta.to.global.u64 	%rd7, %rd5;
	cvta.to.global.u64 	%rd8, %rd6;
	mov.u32 	%r11, %ctaid.x;
	mov.u32 	%r12, %ntid.x;
	mov.u32 	%r13, %tid.x;
	mad.lo.s32 	%r14, %r11, %r12, %r13;
	shr.s32 	%r15, %r14, 31;
	shr.u32 	%r16, %r15, 20;
	add.s32 	%r17, %r14, %r16;
	shr.s32 	%r1, %r17, 12;
	and.b32  	%r18, %r17, -4096;
	sub.s32 	%r2, %r14, %r18;
	shl.b32 	%r19, %r1, 13;
	add.s32 	%r20, %r19, %r2;
	mul.wide.s32 	%rd9, %r20, 16;
	add.s64 	%rd1, %rd7, %rd9;
	add.s64 	%rd2, %rd8, %rd9;
	bar.sync 	0;
	ld.global.f64 	%fd13, [%rd1];
	ld.global.f64 	%fd14, [%rd1+8];
	ld.global.f64 	%fd15, [%rd1+65536];
	ld.global.f64 	%fd16, [%rd1+65544];
	add.f64 	%fd17, %fd13, %fd15;
	add.f64 	%fd18, %fd14, %fd16;
	st.global.f64 	[%rd1], %fd17;
	st.global.f64 	[%rd1+8], %fd18;
	ld.global.f64 	%fd19, [%rd2];
	ld.global.f64 	%fd20, [%rd2+8];
	ld.global.f64 	%fd21, [%rd2+65536];
	ld.global.f64 	%fd22, [%rd2+65544];
	add.f64 	%fd23, %fd19, %fd21;
	add.f64 	%fd24, %fd20, %fd22;
	st.global.f64 	[%rd2], %fd23;
	st.global.f64 	[%rd2+8], %fd24;
	bar.sync 	0;
	setp.gt.s32 	%p1, %r2, 2047;
	@%p1 bra 	$L__BB1_2;
	ld.global.f64 	%fd25, [%rd1];
	ld.global.f64 	%fd26, [%rd1+8];
	ld.global.f64 	%fd27, [%rd1+32768];
	ld.global.f64 	%fd28, [%rd1+32776];
	add.f64 	%fd29, %fd25, %fd27;
	add.f64 	%fd30, %fd26, %fd28;
	st.global.f64 	[%rd1], %fd29;
	st.global.f64 	[%rd1+8], %fd30;
	ld.global.f64 	%fd31, [%rd2];
	ld.global.f64 	%fd32, [%rd2+8];
	ld.global.f64 	%fd33, [%rd2+32768];
	ld.global.f64 	%fd34, [%rd2+32776];
	add.f64 	%fd35, %fd31, %fd33;
	add.f64 	%fd36, %fd32, %fd34;
	st.global.f64 	[%rd2], %fd35;
	st.global.f64 	[%rd2+8], %fd36;
$L__BB1_2:
	bar.sync 	0;
	setp.gt.s32 	%p2, %r2, 1023;
	@%p2 bra 	$L__BB1_4;
	ld.global.f64 	%fd37, [%rd1];
	ld.global.f64 	%fd38, [%rd1+8];
	ld.global.f64 	%fd39, [%rd1+16384];
	ld.global.f64 	%fd40, [%rd1+16392];
	add.f64 	%fd41, %fd37, %fd39;
	add.f64 	%fd42, %fd38, %fd40;
	st.global.f64 	[%rd1], %fd41;
	st.global.f64 	[%rd1+8], %fd42;
	ld.global.f64 	%fd43, [%rd2];
	ld.global.f64 	%fd44, [%rd2+8];
	ld.global.f64 	%fd45, [%rd2+16384];
	ld.global.f64 	%fd46, [%rd2+16392];
	add.f64 	%fd47, %fd43, %fd45;
	add.f64 	%fd48, %fd44, %fd46;
	st.global.f64 	[%rd2], %fd47;
	st.global.f64 	[%rd2+8], %fd48;
$L__BB1_4:
	bar.sync 	0;
	setp.gt.s32 	%p3, %r2, 511;
	@%p3 bra 	$L__BB1_6;
	ld.global.f64 	%fd49, [%rd1];
	ld.global.f64 	%fd50, [%rd1+8];
	ld.global.f64 	%fd51, [%rd1+8192];
	ld.global.f64 	%fd52, [%rd1+8200];
	add.f64 	%fd53, %fd49, %fd51;
	add.f64 	%fd54, %fd50, %fd52;
	st.global.f64 	[%rd1], %fd53;
	st.global.f64 	[%rd1+8], %fd54;
	ld.global.f64 	%fd55, [%rd2];
	ld.global.f64 	%fd56, [%rd2+8];
	ld.global.f64 	%fd57, [%rd2+8192];
	ld.global.f64 	%fd58, [%rd2+8200];
	add.f64 	%fd59, %fd55, %fd57;
	add.f64 	%fd60, %fd56, %fd58;
	st.global.f64 	[%rd2], %fd59;
	st.global.f64 	[%rd2+8], %fd60;
$L__BB1_6:
	bar.sync 	0;
	setp.gt.s32 	%p4, %r2, 255;
	@%p4 bra 	$L__BB1_8;
	ld.global.f64 	%fd61, [%rd1];
	ld.global.f64 	%fd62, [%rd1+8];
	ld.global.f64 	%fd63, [%rd1+4096];
	ld.global.f64 	%fd64, [%rd1+4104];
	add.f64 	%fd65, %fd61, %fd63;
	add.f64 	%fd66, %fd62, %fd64;
	st.global.f64 	[%rd1], %fd65;
	st.global.f64 	[%rd1+8], %fd66;
	ld.global.f64 	%fd67, [%rd2];
	ld.global.f64 	%fd68, [%rd2+8];
	ld.global.f64 	%fd69, [%rd2+4096];
	ld.global.f64 	%fd70, [%rd2+4104];
	add.f64 	%fd71, %fd67, %fd69;
	add.f64 	%fd72, %fd68, %fd70;
	st.global.f64 	[%rd2], %fd71;
	st.global.f64 	[%rd2+8], %fd72;
$L__BB1_8:
	bar.sync 	0;
	setp.gt.s32 	%p5, %r2, 127;
	@%p5 bra 	$L__BB1_10;
	ld.global.f64 	%fd73, [%rd1];
	ld.global.f64 	%fd74, [%rd1+8];
	ld.global.f64 	%fd75, [%rd1+2048];
	ld.global.f64 	%fd76, [%rd1+2056];
	add.f64 	%fd77, %fd73, %fd75;
	add.f64 	%fd78, %fd74, %fd76;
	st.global.f64 	[%rd1], %fd77;
	st.global.f64 	[%rd1+8], %fd78;
	ld.global.f64 	%fd79, [%rd2];
	ld.global.f64 	%fd80, [%rd2+8];
	ld.global.f64 	%fd81, [%rd2+2048];
	ld.global.f64 	%fd82, [%rd2+2056];
	add.f64 	%fd83, %fd79, %fd81;
	add.f64 	%fd84, %fd80, %fd82;
	st.global.f64 	[%rd2], %fd83;
	st.global.f64 	[%rd2+8], %fd84;
$L__BB1_10:
	bar.sync 	0;
	setp.gt.s32 	%p6, %r2, 63;
	@%p6 bra 	$L__BB1_12;
	ld.global.f64 	%fd85, [%rd1];
	ld.global.f64 	%fd86, [%rd1+8];
	ld.global.f64 	%fd87, [%rd1+1024];
	ld.global.f64 	%fd88, [%rd1+1032];
	add.f64 	%fd89, %fd85, %fd87;
	add.f64 	%fd90, %fd86, %fd88;
	st.global.f64 	[%rd1], %fd89;
	st.global.f64 	[%rd1+8], %fd90;
	ld.global.f64 	%fd91, [%rd2];
	ld.global.f64 	%fd92, [%rd2+8];
	ld.global.f64 	%fd93, [%rd2+1024];
	ld.global.f64 	%fd94, [%rd2+1032];
	add.f64 	%fd95, %fd91, %fd93;
	add.f64 	%fd96, %fd92, %fd94;
	st.global.f64 	[%rd2], %fd95;
	st.global.f64 	[%rd2+8], %fd96;
$L__BB1_12:
	bar.sync 	0;
	setp.gt.s32 	%p7, %r2, 31;
	@%p7 bra 	$L__BB1_14;
	ld.global.f64 	%fd97, [%rd1];
	ld.global.f64 	%fd98, [%rd1+8];
	ld.global.f64 	%fd99, [%rd1+512];
	ld.global.f64 	%fd100, [%rd1+520];
	add.f64 	%fd101, %fd97, %fd99;
	add.f64 	%fd102, %fd98, %fd100;
	st.global.f64 	[%rd1], %fd101;
	st.global.f64 	[%rd1+8], %fd102;
	ld.global.f64 	%fd103, [%rd2];
	ld.global.f64 	%fd104, [%rd2+8];
	ld.global.f64 	%fd105, [%rd2+512];
	ld.global.f64 	%fd106, [%rd2+520];
	add.f64 	%fd107, %fd103, %fd105;
	add.f64 	%fd108, %fd104, %fd106;
	st.global.f64 	[%rd2], %fd107;
	st.global.f64 	[%rd2+8], %fd108;
$L__BB1_14:
	bar.sync 	0;
	setp.gt.s32 	%p8, %r2, 15;
	@%p8 bra 	$L__BB1_16;
	ld.global.f64 	%fd109, [%rd1];
	ld.global.f64 	%fd110, [%rd1+8];
	ld.global.f64 	%fd111, [%rd1+256];
	ld.global.f64 	%fd112, [%rd1+264];
	add.f64 	%fd113, %fd109, %fd111;
	add.f64 	%fd114, %fd110, %fd112;
	st.global.f64 	[%rd1], %fd113;
	st.global.f64 	[%rd1+8], %fd114;
	ld.global.f64 	%fd115, [%rd2];
	ld.global.f64 	%fd116, [%rd2+8];
	ld.global.f64 	%fd117, [%rd2+256];
	ld.global.f64 	%fd118, [%rd2+264];
	add.f64 	%fd119, %fd115, %fd117;
	add.f64 	%fd120, %fd116, %fd118;
	st.global.f64 	[%rd2], %fd119;
	st.global.f64 	[%rd2+8], %fd120;
$L__BB1_16:
	bar.sync 	0;
	setp.gt.s32 	%p9, %r2, 7;
	@%p9 bra 	$L__BB1_18;
	ld.global.f64 	%fd121, [%rd1];
	ld.global.f64 	%fd122, [%rd1+8];
	ld.global.f64 	%fd123, [%rd1+128];
	ld.global.f64 	%fd124, [%rd1+136];
	add.f64 	%fd125, %fd121, %fd123;
	add.f64 	%fd126, %fd122, %fd124;
	st.global.f64 	[%rd1], %fd125;
	st.global.f64 	[%rd1+8], %fd126;
	ld.global.f64 	%fd127, [%rd2];
	ld.global.f64 	%fd128, [%rd2+8];
	ld.global.f64 	%fd129, [%rd2+128];
	ld.global.f64 	%fd130, [%rd2+136];
	add.f64 	%fd131, %fd127, %fd129;
	add.f64 	%fd132, %fd128, %fd130;
	st.global.f64 	[%rd2], %fd131;
	st.global.f64 	[%rd2+8], %fd132;
$L__BB1_18:
	bar.sync 	0;
	setp.gt.s32 	%p10, %r2, 3;
	@%p10 bra 	$L__BB1_20;
	ld.global.f64 	%fd133, [%rd1];
	ld.global.f64 	%fd134, [%rd1+8];
	ld.global.f64 	%fd135, [%rd1+64];
	ld.global.f64 	%fd136, [%rd1+72];
	add.f64 	%fd137, %fd133, %fd135;
	add.f64 	%fd138, %fd134, %fd136;
	st.global.f64 	[%rd1], %fd137;
	st.global.f64 	[%rd1+8], %fd138;
	ld.global.f64 	%fd139, [%rd2];
	ld.global.f64 	%fd140, [%rd2+8];
	ld.global.f64 	%fd141, [%rd2+64];
	ld.global.f64 	%fd142, [%rd2+72];
	add.f64 	%fd143, %fd139, %fd141;
	add.f64 	%fd144, %fd140, %fd142;
	st.global.f64 	[%rd2], %fd143;
	st.global.f64 	[%rd2+8], %fd144;
$L__BB1_20:
	bar.sync 	0;
	setp.gt.s32 	%p11, %r2, 1;
	@%p11 bra 	$L__BB1_22;
	ld.global.f64 	%fd145, [%rd1];
	ld.global.f64 	%fd146, [%rd1+8];
	ld.global.f64 	%fd147, [%rd1+32];
	ld.global.f64 	%fd148, [%rd1+40];
	add.f64 	%fd149, %fd145, %fd147;
	add.f64 	%fd150, %fd146, %fd148;
	st.global.f64 	[%rd1], %fd149;
	st.global.f64 	[%rd1+8], %fd150;
	ld.global.f64 	%fd151, [%rd2];
	ld.global.f64 	%fd152, [%rd2+8];
	ld.global.f64 	%fd153, [%rd2+32];
	ld.global.f64 	%fd154, [%rd2+40];
	add.f64 	%fd155, %fd151, %fd153;
	add.f64 	%fd156, %fd152, %fd154;
	st.global.f64 	[%rd2], %fd155;
	st.global.f64 	[%rd2+8], %fd156;
$L__BB1_22:
	bar.sync 	0;
	setp.gt.s32 	%p12, %r2, 0;
	@%p12 bra 	$L__BB1_24;
	ld.global.f64 	%fd157, [%rd1];
	ld.global.f64 	%fd158, [%rd1+8];
	ld.global.f64 	%fd159, [%rd1+16];
	ld.global.f64 	%fd160, [%rd1+24];
	add.f64 	%fd161, %fd157, %fd159;
	add.f64 	%fd162, %fd158, %fd160;
	st.global.f64 	[%rd1], %fd161;
	st.global.f64 	[%rd1+8], %fd162;
	ld.global.f64 	%fd163, [%rd2];
	ld.global.f64 	%fd164, [%rd2+8];
	ld.global.f64 	%fd165, [%rd2+16];
	ld.global.f64 	%fd166, [%rd2+24];
	add.f64 	%fd167, %fd163, %fd165;
	add.f64 	%fd168, %fd164, %fd166;
	st.global.f64 	[%rd2], %fd167;
	st.global.f64 	[%rd2+8], %fd168;
$L__BB1_24:
	setp.ne.s32 	%p13, %r2, 0;
	@%p13 bra 	$L__BB1_35;
	cvta.to.global.u64 	%rd10, %rd4;
	mul.wide.s32 	%rd11, %r1, 16;
	add.s64 	%rd3, %rd10, %rd11;
	cvt.rn.f64.s32 	%fd169, %r1;
	mul.f64 	%fd170, %fd169, 0dC01921FB54442EEA;
	mul.f64 	%fd1, %fd170, 0d3F10000000000000;
	abs.f64 	%fd2, %fd1;
	setp.neu.f64 	%p14, %fd2, 0d7FF0000000000000;
	@%p14 bra 	$L__BB1_27;
	mov.f64 	%fd176, 0d0000000000000000;
	mul.rn.f64 	%fd240, %fd1, %fd176;
	mov.b32 	%r32, 1;
	bra.uni 	$L__BB1_30;
$L__BB1_27:
	mul.f64 	%fd171, %fd1, 0d3FE45F306DC9C883;
	cvt.rni.s32.f64 	%r31, %fd171;
	cvt.rn.f64.s32 	%fd172, %r31;
	fma.rn.f64 	%fd173, %fd172, 0dBFF921FB54442D18, %fd1;
	fma.rn.f64 	%fd174, %fd172, 0dBC91A62633145C00, %fd173;
	fma.rn.f64 	%fd240, %fd172, 0dB97B839A252049C0, %fd174;
	setp.ltu.f64 	%p15, %fd2, 0d41E0000000000000;
	@%p15 bra 	$L__BB1_29;
	{ // callseq 2, 0
	.param .b64 param0;
	st.param.f64 	[param0], %fd1;
	.param .align 16 .b8 retval0[16];
	call.uni (retval0), 
	__internal_trig_reduction_slowpathd, 
	(
	param0
	);
	ld.param.f64 	%fd240, [retval0];
	ld.param.b32 	%r31, [retval0+8];
	} // callseq 2
$L__BB1_29:
	add.s32 	%r32, %r31, 1;
$L__BB1_30:
	setp.neu.f64 	%p16, %fd2, 0d7FF0000000000000;
	shl.b32 	%r23, %r32, 6;
	cvt.u64.u32 	%rd12, %r23;
	and.b64  	%rd13, %rd12, 64;
	mov.u64 	%rd14, __cudart_sin_cos_coeffs;
	add.s64 	%rd15, %rd14, %rd13;
	mul.rn.f64 	%fd177, %fd240, %fd240;
	and.b32  	%r24, %r32, 1;
	setp.eq.b32 	%p17, %r24, 1;
	selp.f64 	%fd178, 0dBDA8FF8320FD8164, 0d3DE5DB65F9785EBA, %p17;
	ld.global.nc.v2.f64 	{%fd179, %fd180}, [%rd15];
	fma.rn.f64 	%fd181, %fd178, %fd177, %fd179;
	fma.rn.f64 	%fd182, %fd181, %fd177, %fd180;
	ld.global.nc.v2.f64 	{%fd183, %fd184}, [%rd15+16];
	fma.rn.f64 	%fd185, %fd182, %fd177, %fd183;
	fma.rn.f64 	%fd186, %fd185, %fd177, %fd184;
	ld.global.nc.v2.f64 	{%fd187, %fd188}, [%rd15+32];
	fma.rn.f64 	%fd189, %fd186, %fd177, %fd187;
	fma.rn.f64 	%fd190, %fd189, %fd177, %fd188;
	fma.rn.f64 	%fd191, %fd190, %fd240, %fd240;
	fma.rn.f64 	%fd192, %fd190, %fd177, 0d3FF0000000000000;
	selp.f64 	%fd193, %fd192, %fd191, %p17;
	and.b32  	%r25, %r32, 2;
	setp.eq.s32 	%p18, %r25, 0;
	mov.f64 	%fd194, 0d0000000000000000;
	sub.f64 	%fd195, %fd194, %fd193;
	selp.f64 	%fd8, %fd193, %fd195, %p18;
	st.global.f64 	[%rd3], %fd8;
	@%p16 bra 	$L__BB1_32;
	mov.f64 	%fd201, 0d0000000000000000;
	mul.rn.f64 	%fd241, %fd1, %fd201;
	mov.b32 	%r33, 0;
	bra.uni 	$L__BB1_34;
$L__BB1_32:
	mul.f64 	%fd196, %fd1, 0d3FE45F306DC9C883;
	cvt.rni.s32.f64 	%r33, %fd196;
	cvt.rn.f64.s32 	%fd197, %r33;
	fma.rn.f64 	%fd198, %fd197, 0dBFF921FB54442D18, %fd1;
	fma.rn.f64 	%fd199, %fd197, 0dBC91A62633145C00, %fd198;
	fma.rn.f64 	%fd241, %fd197, 0dB97B839A252049C0, %fd199;
	setp.ltu.f64 	%p19, %fd2, 0d41E0000000000000;
	@%p19 bra 	$L__BB1_34;
	{ // callseq 3, 0
	.param .b64 param0;
	st.param.f64 	[param0], %fd1;
	.param .align 16 .b8 retval0[16];
	call.uni (retval0), 
	__internal_trig_reduction_slowpathd, 
	(
	param0
	);
	ld.param.f64 	%fd241, [retval0];
	ld.param.b32 	%r33, [retval0+8];
	} // callseq 3
$L__BB1_34:
	shl.b32 	%r28, %r33, 6;
	cvt.u64.u32 	%rd16, %r28;
	and.b64  	%rd17, %rd16, 64;
	add.s64 	%rd19, %rd14, %rd17;
	mul.rn.f64 	%fd202, %fd241, %fd241;
	and.b32  	%r29, %r33, 1;
	setp.eq.b32 	%p20, %r29, 1;
	selp.f64 	%fd203, 0dBDA8FF8320FD8164, 0d3DE5DB65F9785EBA, %p20;
	ld.global.nc.v2.f64 	{%fd204, %fd205}, [%rd19];
	fma.rn.f64 	%fd206, %fd203, %fd202, %fd204;
	fma.rn.f64 	%fd207, %fd206, %fd202, %fd205;
	ld.global.nc.v2.f64 	{%fd208, %fd209}, [%rd19+16];
	fma.rn.f64 	%fd210, %fd207, %fd202, %fd208;
	fma.rn.f64 	%fd211, %fd210, %fd202, %fd209;
	ld.global.nc.v2.f64 	{%fd212, %fd213}, [%rd19+32];
	fma.rn.f64 	%fd214, %fd211, %fd202, %fd212;
	fma.rn.f64 	%fd215, %fd214, %fd202, %fd213;
	fma.rn.f64 	%fd216, %fd215, %fd241, %fd241;
	fma.rn.f64 	%fd217, %fd215, %fd202, 0d3FF0000000000000;
	selp.f64 	%fd218, %fd217, %fd216, %p20;
	and.b32  	%r30, %r33, 2;
	setp.eq.s32 	%p21, %r30, 0;
	mov.f64 	%fd219, 0d0000000000000000;
	sub.f64 	%fd220, %fd219, %fd218;
	selp.f64 	%fd221, %fd218, %fd220, %p21;
	st.global.f64 	[%rd3+8], %fd221;
	ld.global.f64 	%fd222, [%rd2];
	ld.global.f64 	%fd223, [%rd2+8];
	mul.f64 	%fd224, %fd222, %fd8;
	mul.f64 	%fd225, %fd223, %fd221;
	sub.f64 	%fd226, %fd224, %fd225;
	mul.f64 	%fd227, %fd222, %fd221;
	fma.rn.f64 	%fd228, %fd223, %fd8, %fd227;
	st.global.f64 	[%rd2], %fd226;
	st.global.f64 	[%rd2+8], %fd228;
	ld.global.f64 	%fd229, [%rd1];
	ld.global.f64 	%fd230, [%rd1+8];
	add.f64 	%fd231, %fd226, %fd229;
	add.f64 	%fd232, %fd228, %fd230;
	st.global.f64 	[%rd3], %fd231;
	st.global.f64 	[%rd3+8], %fd232;
	ld.global.f64 	%fd233, [%rd1];
	ld.global.f64 	%fd234, [%rd1+8];
	ld.global.f64 	%fd235, [%rd2];
	ld.global.f64 	%fd236, [%rd2+8];
	sub.f64 	%fd237, %fd233, %fd235;
	sub.f64 	%fd238, %fd234, %fd236;
	st.global.f64 	[%rd3+131072], %fd237;
	st.global.f64 	[%rd3+131080], %fd238;
$L__BB1_35:
	ret;

}
.func  (.param .align 16 .b8 func_retval0[16]) __internal_trig_reduction_slowpathd(
	.param .b64 __internal_trig_reduction_slowpathd_param_0
)
{
	.local .align 8 .b8 	__local_depot2[40];
	.reg .b64 	%SP;
	.reg .b64 	%SPL;
	.reg .pred 	%p<10>;
	.reg .b32 	%r<47>;
	.reg .b64 	%rd<74>;
	.reg .b64 	%fd<5>;

	mov.u64 	%SPL, __local_depot2;
	ld.param.f64 	%fd4, [__internal_trig_reduction_slowpathd_param_0];
	add.u64 	%rd1, %SPL, 0;
	{
	.reg .b32 %temp; 
	mov.b64 	{%temp, %r1}, %fd4;
	}
	shr.u32 	%r2, %r1, 20;
	and.b32  	%r3, %r2, 2047;
	setp.eq.s32 	%p1, %r3, 2047;
	mov.b32 	%r46, 0;
	@%p1 bra 	$L__BB2_9;
	add.s32 	%r20, %r3, -1024;
	mov.b64 	%rd20, %fd4;
	shl.b64 	%rd2, %rd20, 11;
	shr.u32 	%r4, %r20, 6;
	sub.s32 	%r45, 15, %r4;
	sub.s32 	%r21, 19, %r4;
	setp.lt.u32 	%p2, %r20, 128;
	selp.b32 	%r6, 18, %r21, %p2;
	setp.ge.s32 	%p3, %r45, %r6;
	mov.b64 	%rd70, 0;
	@%p3 bra 	$L__BB2_4;
	add.s32 	%r23, %r6, %r4;
	neg.s32 	%r43, %r23;
	or.b64  	%rd3, %rd2, -9223372036854775808;
	mov.b64 	%rd70, 0;
	mov.b32 	%r42, 0;
	mov.u64 	%rd25, __cudart_i2opi_d;
	mov.u32 	%r44, %r45;
$L__BB2_3:
	.pragma "nounroll";
	mul.wide.s32 	%rd22, %r42, 8;
	add.s64 	%rd23, %rd1, %rd22;
	mul.wide.s32 	%rd24, %r44, 8;
	add.s64 	%rd26, %rd25, %rd24;
	ld.global.nc.u64 	%rd27, [%rd26];
	{
	.reg .u32 %r0, %r1, %r2, %r3, %alo, %ahi, %blo, %bhi, %clo, %chi;
	mov.b64 	{%alo,%ahi}, %rd27;
	mov.b64 	{%blo,%bhi}, %rd3;
	mov.b64 	{%clo,%chi}, %rd70;
	mad.lo.cc.u32 	%r0, %alo, %blo, %clo;
	madc.hi.cc.u32 	%r1, %alo, %blo, %chi;
	madc.hi.u32 	%r2, %alo, %bhi, 0;
	mad.lo.cc.u32 	%r1, %alo, %bhi, %r1;
	madc.hi.cc.u32 	%r2, %ahi, %blo, %r2;
	madc.hi.u32 	%r3, %ahi, %bhi, 0;
	mad.lo.cc.u32 	%r1, %ahi, %blo, %r1;
	madc.lo.cc.u32 	%r2, %ahi, %bhi, %r2;
	addc.u32 	%r3, %r3, 0;
	mov.b64 	%rd28, {%r0,%r1};
	mov.b64 	%rd70, {%r2,%r3};
	}
	st.local.u64 	[%rd23], %rd28;
	add.s32 	%r44, %r44, 1;
	add.s32 	%r43, %r43, 1;
	add.s32 	%r42, %r42, 1;
	setp.ne.s32 	%p4, %r43, -15;
	mov.u32 	%r45, %r6;
	@%p4 bra 	$L__BB2_3;
$L__BB2_4:
	cvt.s64.s32 	%rd29, %r45;
	cvt.u64.u32 	%rd30, %r4;
	add.s64 	%rd31, %rd30, %rd29;
	shl.b64 	%rd32, %rd31, 3;
	add.s64 	%rd33, %rd1, %rd32;
	st.local.u64 	[%rd33+-120], %rd70;
	and.b32  	%r15, %r2, 63;
	ld.local.u64 	%rd72, [%rd1+16];
	ld.local.u64 	%rd71, [%rd1+24];
	setp.eq.s32 	%p5, %r15, 0;
	@%p5 bra 	$L__BB2_6;
	shl.b64 	%rd34, %rd71, %r15;
	shr.u64 	%rd35, %rd72, 1;
	xor.b32  	%r24, %r15, 63;
	shr.u64 	%rd36, %rd35, %r24;
	or.b64  	%rd71, %rd34, %rd36;
	ld.local.u64 	%rd37, [%rd1+8];
	shl.b64 	%rd38, %rd72, %r15;
	shr.u64 	%rd39, %rd37, 1;
	shr.u64 	%rd40, %rd39, %r24;
	or.b64  	%rd72, %rd38, %rd40;
$L__BB2_6:
	and.b32  	%r25, %r1, -2147483648;
	shr.u64 	%rd41, %rd71, 62;
	cvt.u32.u64 	%r26, %rd41;
	mov.b64 	{%r27, %r28}, %rd71;
	mov.b64 	{%r29, %r30}, %rd72;
	shf.l.wrap.b32 	%r31, %r30, %r27, 2;
	shf.l.wrap.b32 	%r32, %r27, %r28, 2;
	mov.b64 	%rd42, {%r31, %r32};
	shl.b64 	%rd43, %rd72, 2;
	shr.u64 	%rd44, %rd42, 63;
	cvt.u32.u64 	%r33, %rd44;
	add.s32 	%r34, %r33, %r26;
	setp.eq.s32 	%p6, %r25, 0;
	neg.s32 	%r35, %r34;
	selp.b32 	%r46, %r34, %r35, %p6;
	setp.gt.s64 	%p7, %rd42, -1;
	mov.b64 	%rd45, 0;
	{
	.reg .u32 %r0, %r1, %r2, %r3, %a0, %a1, %a2, %a3, %b0, %b1, %b2, %b3;
	mov.b64 	{%a0,%a1}, %rd45;
	mov.b64 	{%a2,%a3}, %rd45;
	mov.b64 	{%b0,%b1}, %rd43;
	mov.b64 	{%b2,%b3}, %rd42;
	sub.cc.u32 	%r0, %a0, %b0;
	subc.cc.u32 	%r1, %a1, %b1;
	subc.cc.u32 	%r2, %a2, %b2;
	subc.u32 	%r3, %a3, %b3;
	mov.b64 	%rd46, {%r0,%r1};
	mov.b64 	%rd47, {%r2,%r3};
	}
	xor.b32  	%r36, %r25, -2147483648;
	selp.b64 	%rd73, %rd42, %rd47, %p7;
	selp.b64 	%rd14, %rd43, %rd46, %p7;
	selp.b32 	%r17, %r25, %r36, %p7;
	clz.b64 	%r37, %rd73;
	cvt.u64.u32 	%rd15, %r37;
	setp.eq.s32 	%p8, %r37, 0;
	@%p8 bra 	$L__BB2_8;
	cvt.u32.u64 	%r38, %rd15;
	and.b32  	%r39, %r38, 63;
	shl.b64 	%rd48, %rd73, %r39;
	shr.u64 	%rd49, %rd14, 1;
	not.b32 	%r40, %r38;
	and.b32  	%r41, %r40, 63;
	shr.u64 	%rd50, %rd49, %r41;
	or.b64  	%rd73, %rd48, %rd50;
$L__BB2_8:
	mov.b64 	%rd51, -3958705157555305931;
	{
	.reg .u32 %r0, %r1, %r2, %r3, %alo, %ahi, %blo, %bhi;
	mov.b64 	{%alo,%ahi}, %rd73;
	mov.b64 	{%blo,%bhi}, %rd51;
	mul.lo.u32 	%r0, %alo, %blo;
	mul.hi.u32 	%r1, %alo, %blo;
	mad.lo.cc.u32 	%r1, %alo, %bhi, %r1;
	madc.hi.u32 	%r2, %alo, %bhi, 0;
	mad.lo.cc.u32 	%r1, %ahi, %blo, %r1;
	madc.hi.cc.u32 	%r2, %ahi, %blo, %r2;
	madc.hi.u32 	%r3, %ahi, %bhi, 0;
	mad.lo.cc.u32 	%r2, %ahi, %bhi, %r2;
	addc.u32 	%r3, %r3, 0;
	mov.b64 	%rd52, {%r0,%r1};
	mov.b64 	%rd53, {%r2,%r3};
	}
	setp.gt.s64 	%p9, %rd53, 0;
	{
	.reg .u32 %r0, %r1, %r2, %r3, %a0, %a1, %a2, %a3, %b0, %b1, %b2, %b3;
	mov.b64 	{%a0,%a1}, %rd52;
	mov.b64 	{%a2,%a3}, %rd53;
	mov.b64 	{%b0,%b1}, %rd52;
	mov.b64 	{%b2,%b3}, %rd53;
	add.cc.u32 	%r0, %a0, %b0;
	addc.cc.u32 	%r1, %a1, %b1;
	addc.cc.u32 	%r2, %a2, %b2;
	addc.u32 	%r3, %a3, %b3;
	mov.b64 	%rd54, {%r0,%r1};
	mov.b64 	%rd55, {%r2,%r3};
	}
	selp.b64 	%rd56, %rd55, %rd53, %p9;
	selp.s64 	%rd57, -1, 0, %p9;
	sub.s64 	%rd58, %rd57, %rd15;
	cvt.u64.u32 	%rd59, %r17;
	shl.b64 	%rd60, %rd59, 32;
	add.s64 	%rd61, %rd56, 1;
	shr.u64 	%rd62, %rd61, 10;
	add.s64 	%rd63, %rd62, 1;
	shr.u64 	%rd64, %rd63, 1;
	shl.b64 	%rd65, %rd58, 52;
	add.s64 	%rd66, %rd65, %rd64;
	add.s64 	%rd67, %rd66, 4602678819172646912;
	or.b64  	%rd68, %rd67, %rd60;
	mov.b64 	%fd4, %rd68;
$L__BB2_9:
	st.param.f64 	[func_retval0], %fd4;
	st.param.b32 	[func_retval0+8], %r46;
	ret;

}


// ===== COMPILED SASS (sm_100) =====

	.target	sm_100

	.elftype	@"ET_EXEC"


//--------------------- .note.nv.tkinfo           --------------------------
	.section	.note.nv.tkinfo,"",@"SHT_NOTE"
	.sectionflags	@"SHF_NOTE_NV_TKINFO"
	.tkinfo
        /*0018*/ 	.word	0x00000002
        /*0030*/ 	.string	""
        /*0030*/ 	.string	"ptxas"
        /*0030*/ 	.string	"Cuda compilation tools, release 13.0, V13.0.88"
        /*0030*/ 	.string	"Build cuda_13.0.r13.0/compiler.36424714_0"
        /*0030*/ 	.string	"-arch sm_100 -m 64 "



//--------------------- .note.nv.cuinfo           --------------------------
	.section	.note.nv.cuinfo,"",@"SHT_NOTE"
	.sectionflags	@"SHF_NOTE_NV_CUINFO"
        /*0018*/ 	.short	0x0002
        /*001a*/ 	.short	0x0064
        /*001c*/ 	.short	0x0082
	.zero		2


//--------------------- .nv.info                  --------------------------
	.section	.nv.info,"",@"SHT_CUDA_INFO"
	.align	4


	//----- nvinfo : EIATTR_REGCOUNT
	.align		4
        /*0000*/ 	.byte	0x04, 0x2f
        /*0002*/ 	.short	(.L_3 - .L_2)
	.align		4
.L_2:
        /*0004*/ 	.word	index@(_Z16compute_Even_OddP7complexS0_S0_)
        /*0008*/ 	.word	0x00000020


	//----- nvinfo : EIATTR_FRAME_SIZE
	.align		4
.L_3:
        /*000c*/ 	.byte	0x04, 0x11
        /*000e*/ 	.short	(.L_5 - .L_4)
	.align		4
.L_4:
        /*0010*/ 	.word	index@($_Z16compute_Even_OddP7complexS0_S0_$__internal_trig_reduction_slowpathd)
        /*0014*/ 	.word	0x00000028


	//----- nvinfo : EIATTR_FRAME_SIZE
	.align		4
.L_5:
        /*0018*/ 	.byte	0x04, 0x11
        /*001a*/ 	.short	(.L_7 - .L_6)
	.align		4
.L_6:
        /*001c*/ 	.word	index@(_Z16compute_Even_OddP7complexS0_S0_)
        /*0020*/ 	.word	0x00000028


	//----- nvinfo : EIATTR_REGCOUNT
	.align		4
.L_7:
        /*0024*/ 	.byte	0x04, 0x2f
        /*0026*/ 	.short	(.L_9 - .L_8)
	.align		4
.L_8:
        /*0028*/ 	.word	index@(_Z14sum_RegressionP7complexS0_S0_)
        /*002c*/ 	.word	0x00000020


	//----- nvinfo : EIATTR_FRAME_SIZE
	.align		4
.L_9:
        /*0030*/ 	.byte	0x04, 0x11
        /*0032*/ 	.short	(.L_11 - .L_10)
	.align		4
.L_10:
        /*0034*/ 	.word	index@($_Z14sum_RegressionP7complexS0_S0_$__internal_trig_reduction_slowpathd)
        /*0038*/ 	.word	0x00000028


	//----- nvinfo : EIATTR_FRAME_SIZE
	.align		4
.L_11:
        /*003c*/ 	.byte	0x04, 0x11
        /*003e*/ 	.short	(.L_13 - .L_12)
	.align		4
.L_12:
        /*0040*/ 	.word	index@(_Z14sum_RegressionP7complexS0_S0_)
        /*0044*/ 	.word	0x00000028


	//----- nvinfo : EIATTR_MIN_STACK_SIZE
	.align		4
.L_13:
        /*0048*/ 	.byte	0x04, 0x12
        /*004a*/ 	.short	(.L_15 - .L_14)
	.align		4
.L_14:
        /*004c*/ 	.word	index@(_Z14sum_RegressionP7complexS0_S0_)
        /*0050*/ 	.word	0x00000028


	//----- nvinfo : EIATTR_MIN_STACK_SIZE
	.align		4
.L_15:
        /*0054*/ 	.byte	0x04, 0x12
        /*0056*/ 	.short	(.L_17 - .L_16)
	.align		4
.L_16:
        /*0058*/ 	.word	index@(_Z16compute_Even_OddP7complexS0_S0_)
        /*005c*/ 	.word	0x00000028
.L_17:


//--------------------- .nv.compat                --------------------------
	.section	.nv.compat,"",@"SHT_CUDA_COMPAT_INFO"
	.align	4
        /*0000*/ 	.byte	0x02, 0x09, 0x00, 0x00, 0x02, 0x02, 0x01, 0x00, 0x02, 0x05, 0x05, 0x00, 0x03, 0x07, 0x01, 0x01
        /*0010*/ 	.byte	0x02, 0x03, 0x00, 0x00, 0x02, 0x06, 0x01, 0x00, 0x04, 0x0b, 0x08, 0x00, 0x01, 0x00, 0x00, 0x00
        /*0020*/ 	.byte	0x00, 0x00, 0x00, 0x00


//--------------------- .nv.info._Z14sum_RegressionP7complexS0_S0_ --------------------------
	.section	.nv.info._Z14sum_RegressionP7complexS0_S0_,"",@"SHT_CUDA_INFO"
	.sectionflags	@""
	.align	4


	//----- nvinfo : EIATTR_CUDA_API_VERSION
	.align		4
        /*0000*/ 	.byte	0x04, 0x37
        /*0002*/ 	.short	(.L_19 - .L_18)
.L_18:
        /*0004*/ 	.word	0x00000082


	//----- nvinfo : EIATTR_KPARAM_INFO
	.align		4
.L_19:
        /*0008*/ 	.byte	0x04, 0x17
        /*000a*/ 	.short	(.L_21 - .L_20)
.L_20:
        /*000c*/ 	.word	0x00000000
        /*0010*/ 	.short	0x0002
        /*0012*/ 	.short	0x0010
        /*0014*/ 	.byte	0x00, 0xf5, 0x21, 0x00


	//----- nvinfo : EIATTR_KPARAM_INFO
	.align		4
.L_21:
        /*0018*/ 	.byte	0x04, 0x17
        /*001a*/ 	.short	(.L_23 - .L_22)
.L_22:
        /*001c*/ 	.word	0x00000000
        /*0020*/ 	.short	0x0001
        /*0022*/ 	.short	0x0008
        /*0024*/ 	.byte	0x00, 0xf5, 0x21, 0x00


	//----- nvinfo : EIATTR_KPARAM_INFO
	.align		4
.L_23:
        /*0028*/ 	.byte	0x04, 0x17
        /*002a*/ 	.short	(.L_25 - .L_24)
.L_24:
        /*002c*/ 	.word	0x00000000
        /*0030*/ 	.short	0x0000
        /*0032*/ 	.short	0x0000
        /*0034*/ 	.byte	0x00, 0xf5, 0x21, 0x00


	//----- nvinfo : EIATTR_SPARSE_MMA_MASK
	.align		4
.L_25:
        /*0038*/ 	.byte	0x03, 0x50
        /*003a*/ 	.short	0x0000


	//----- nvinfo : EIATTR_MAXREG_COUNT
	.align		4
        /*003c*/ 	.byte	0x03, 0x1b
        /*003e*/ 	.short	0x00ff


	//----- nvinfo : EIATTR_NUM_BARRIERS
	.align		4
        /*0040*/ 	.byte	0x02, 0x4c
        /*0042*/ 	.byte	0x01
	.zero		1


	//----- nvinfo : EIATTR_MERCURY_ISA_VERSION
	.align		4
        /*0044*/ 	.byte	0x03, 0x5f
        /*0046*/ 	.short	0x0101


	//----- nvinfo : EIATTR_VRC_CTA_INIT_COUNT
	.align		4
        /*0048*/ 	.byte	0x02, 0x4a
	.zero		1
	.zero		1


	//----- nvinfo : EIATTR_EXIT_INSTR_OFFSETS
	.align		4
        /*004c*/ 	.byte	0x04, 0x1c
        /*004e*/ 	.short	(.L_27 - .L_26)


	//   ....[0]....
.L_26:
        /*0050*/ 	.word	0x00001210


	//   ....[1]....
        /*0054*/ 	.word	0x00001b80


	//----- nvinfo : EIATTR_CRS_STACK_SIZE
	.align		4
.L_27:
        /*0058*/ 	.byte	0x04, 0x1e
        /*005a*/ 	.short	(.L_29 - .L_28)
.L_28:
        /*005c*/ 	.word	0x00000000


	//----- nvinfo : EIATTR_CBANK_PARAM_SIZE
	.align		4
.L_29:
        /*0060*/ 	.byte	0x03, 0x19
        /*0062*/ 	.short	0x0018


	//----- nvinfo : EIATTR_PARAM_CBANK
	.align		4
        /*0064*/ 	.byte	0x04, 0x0a
        /*0066*/ 	.short	(.L_31 - .L_30)
	.align		4
.L_30:
        /*0068*/ 	.word	index@(.nv.constant0._Z14sum_RegressionP7complexS0_S0_)
        /*006c*/ 	.short	0x0380
        /*006e*/ 	.short	0x0018


	//----- nvinfo : EIATTR_SW_WAR
	.align		4
.L_31:
        /*0070*/ 	.byte	0x04, 0x36
        /*0072*/ 	.short	(.L_33 - .L_32)
.L_32:
        /*0074*/ 	.word	0x00000008
.L_33:


//--------------------- .nv.info._Z16compute_Even_OddP7complexS0_S0_ --------------------------
	.section	.nv.info._Z16compute_Even_OddP7complexS0_S0_,"",@"SHT_CUDA_INFO"
	.sectionflags	@""
	.align	4


	//----- nvinfo : EIATTR_CUDA_API_VERSION
	.align		4
        /*0000*/ 	.byte	0x04, 0x37
        /*0002*/ 	.short	(.L_35 - .L_34)
.L_34:
        /*0004*/ 	.word	0x00000082


	//----- nvinfo : EIATTR_KPARAM_INFO
	.align		4
.L_35:
        /*0008*/ 	.byte	0x04, 0x17
        /*000a*/ 	.short	(.L_37 - .L_36)
.L_36:
        /*000c*/ 	.word	0x00000000
        /*0010*/ 	.short	0x0002
        /*0012*/ 	.short	0x0010
        /*0014*/ 	.byte	0x00, 0xf5, 0x21, 0x00


	//----- nvinfo : EIATTR_KPARAM_INFO
	.align		4
.L_37:
        /*0018*/ 	.byte	0x04, 0x17
        /*001a*/ 	.short	(.L_39 - .L_38)
.L_38:
        /*001c*/ 	.word	0x00000000
        /*0020*/ 	.short	0x0001
        /*0022*/ 	.short	0x0008
        /*0024*/ 	.byte	0x00, 0xf5, 0x21, 0x00


	//----- nvinfo : EIATTR_KPARAM_INFO
	.align		4
.L_39:
        /*0028*/ 	.byte	0x04, 0x17
        /*002a*/ 	.short	(.L_41 - .L_40)
.L_40:
        /*002c*/ 	.word	0x00000000
        /*0030*/ 	.short	0x0000
        /*0032*/ 	.short	0x0000
        /*0034*/ 	.byte	0x00, 0xf5, 0x21, 0x00


	//----- nvinfo : EIATTR_SPARSE_MMA_MASK
	.align		4
.L_41:
        /*0038*/ 	.byte	0x03, 0x50
        /*003a*/ 	.short	0x0000


	//----- nvinfo : EIATTR_MAXREG_COUNT
	.align		4
        /*003c*/ 	.byte	0x03, 0x1b
        /*003e*/ 	.short	0x00ff


	//----- nvinfo : EIATTR_MERCURY_ISA_VERSION
	.align		4
        /*0040*/ 	.byte	0x03, 0x5f
        /*0042*/ 	.short	0x0101


	//----- nvinfo : EIATTR_VRC_CTA_INIT_COUNT
	.align		4
        /*0044*/ 	.byte	0x02, 0x4a
	.zero		1
	.zero		1


	//----- nvinfo : EIATTR_EXIT_INSTR_OFFSETS
	.align		4
        /*0048*/ 	.byte	0x04, 0x1c
        /*004a*/ 	.short	(.L_43 - .L_42)


	//   ....[0]....
.L_42:
        /*004c*/ 	.word	0x000009f0


	//----- nvinfo : EIATTR_CRS_STACK_SIZE
	.align		4
.L_43:
        /*0050*/ 	.byte	0x04, 0x1e
        /*0052*/ 	.short	(.L_45 - .L_44)
.L_44:
        /*0054*/ 	.word	0x00000000


	//----- nvinfo : EIATTR_CBANK_PARAM_SIZE
	.align		4
.L_45:
        /*0058*/ 	.byte	0x03, 0x19
        /*005a*/ 	.short	0x0018


	//----- nvinfo : EIATTR_PARAM_CBANK
	.align		4
        /*005c*/ 	.byte	0x04, 0x0a
        /*005e*/ 	.short	(.L_47 - .L_46)
	.align		4
.L_46:
        /*0060*/ 	.word	index@(.nv.constant0._Z16compute_Even_OddP7complexS0_S0_)
        /*0064*/ 	.short	0x0380
        /*0066*/ 	.short	0x0018


	//----- nvinfo : EIATTR_SW_WAR
	.align		4
.L_47:
        /*0068*/ 	.byte	0x04, 0x36
        /*006a*/ 	.short	(.L_49 - .L_48)
.L_48:
        /*006c*/ 	.word	0x00000008
.L_49:


//--------------------- .nv.callgraph             --------------------------
	.section	.nv.callgraph,"",@"SHT_CUDA_CALLGRAPH"
	.align	4
	.sectionentsize	8
	.align		4
        /*0000*/ 	.word	0x00000000
	.align		4
        /*0004*/ 	.word	0xffffffff
	.align		4
        /*0008*/ 	.word	0x00000000
	.align		4
        /*000c*/ 	.word	0xfffffffe
	.align		4
        /*0010*/ 	.word	0x00000000
	.align		4
        /*0014*/ 	.word	0xfffffffd
	.align		4
        /*0018*/ 	.word	0x00000000
	.align		4
        /*001c*/ 	.word	0xfffffffc


//--------------------- .nv.constant4             --------------------------
	.section	.nv.constant4,"a",@progbits
	.align	8
	.align		8
.nv.constant4:
        /*0000*/ 	.dword	__cudart_i2opi_d
	.align		8
        /*0008*/ 	.dword	__cudart_sin_cos_coeffs


//--------------------- .text._Z14sum_RegressionP7complexS0_S0_ --------------------------
	.section	.text._Z14sum_RegressionP7complexS0_S0_,"ax",@progbits
	.align	128
        .global         _Z14sum_RegressionP7complexS0_S0_
        .type           _Z14sum_RegressionP7complexS0_S0_,@function
        .size           _Z14sum_RegressionP7complexS0_S0_,(.L_x_52 - _Z14sum_RegressionP7complexS0_S0_)
        .other          _Z14sum_RegressionP7complexS0_S0_,@"STO_CUDA_ENTRY STV_DEFAULT"
_Z14sum_RegressionP7complexS0_S0_:
.text._Z14sum_RegressionP7complexS0_S0_:
[----:B------:R-:W0:Y:S01]  /*0000*/  LDC R1, c[0x0][0x37c] ;  /* 0x0000df00ff017b82 */ /* 0x000e220000000800 */
[----:B------:R-:W1:Y:S07]  /*0010*/  S2R R0, SR_TID.X ;  /* 0x0000000000007919 */ /* 0x000e6e0000002100 */
[----:B------:R-:W1:Y:S01]  /*0020*/  S2UR UR4, SR_CTAID.X ;  /* 0x00000000000479c3 */ /* 0x000e620000002500 */
[----:B0-----:R-:W-:-:S07]  /*0030*/  VIADD R1, R1, 0xffffffd8 ;  /* 0xffffffd801017836 */ /* 0x001fce0000000000 */
[----:B------:R-:W-:Y:S08]  /*0040*/  BAR.SYNC.DEFER_BLOCKING 0x0 ;  /* 0x0000000000007b1d */ /* 0x000ff00000010000 */
[----:B------:R-:W1:Y:S08]  /*0050*/  LDC R5, c[0x0][0x360] ;  /* 0x0000d800ff057b82 */ /* 0x000e700000000800 */
[----:B------:R-:W0:Y:S08]  /*0060*/  LDC.64 R6, c[0x0][0x380] ;  /* 0x0000e000ff067b82 */ /* 0x000e300000000a00 */
[----:B------:R-:W2:Y:S01]  /*0070*/  LDC.64 R14, c[0x0][0x388] ;  /* 0x0000e200ff0e7b82 */ /* 0x000ea20000000a00 */
[----:B-1----:R-:W-:Y:S01]  /*0080*/  IMAD R5, R5, UR4, R0 ;  /* 0x0000000405057c24 */ /* 0x002fe2000f8e0200 */
[----:B------:R-:W1:Y:S04]  /*0090*/  LDCU.64 UR4, c[0x0][0x358] ;  /* 0x00006b00ff0477ac */ /* 0x000e680008000a00 */
[----:B------:R-:W-:-:S04]  /*00a0*/  SHF.R.S32.HI R0, RZ, 0x1f, R5 ;  /* 0x0000001fff007819 */ /* 0x000fc80000011405 */
[----:B------:R-:W-:-:S04]  /*00b0*/  LEA.HI R0, R0, R5, RZ, 0xc ;  /* 0x0000000500007211 */ /* 0x000fc800078f60ff */
[----:B------:R-:W-:Y:S02]  /*00c0*/  LOP3.LUT R2, R0, 0xfffff000, RZ, 0xc0, !PT ;  /* 0xfffff00000027812 */ /* 0x000fe400078ec0ff */
[----:B------:R-:W-:-:S03]  /*00d0*/  SHF.R.S32.HI R0, RZ, 0xc, R0 ;  /* 0x0000000cff007819 */ /* 0x000fc60000011400 */
[----:B------:R-:W-:-:S04]  /*00e0*/  IMAD.IADD R5, R5, 0x1, -R2 ;  /* 0x0000000105057824 */ /* 0x000fc800078e0a02 */
[----:B------:R-:W-:-:S04]  /*00f0*/  IMAD R17, R0, 0x2000, R5 ;  /* 0x0000200000117824 */ /* 0x000fc800078e0205 */
[----:B0-----:R-:W-:-:S05]  /*0100*/  IMAD.WIDE R6, R17, 0x10, R6 ;  /* 0x0000001011067825 */ /* 0x001fca00078e0206 */
[----:B-1----:R-:W3:Y:S04]  /*0110*/  LDG.E.64 R2, desc[UR4][R6.64] ;  /* 0x0000000406027981 */ /* 0x002ee8000c1e1b00 */
[----:B------:R-:W3:Y:S04]  /*0120*/  LDG.E.64 R10, desc[UR4][R6.64+0x10000] ;  /* 0x01000004060a7981 */ /* 0x000ee8000c1e1b00 */
[----:B------:R-:W4:Y:S04]  /*0130*/  LDG.E.64 R8, desc[UR4][R6.64+0x8] ;  /* 0x0000080406087981 */ /* 0x000f28000c1e1b00 */
[----:B------:R-:W4:Y:S01]  /*0140*/  LDG.E.64 R12, desc[UR4][R6.64+0x10008] ;  /* 0x01000804060c7981 */ /* 0x000f22000c1e1b00 */
[----:B---3--:R-:W-:Y:S01]  /*0150*/  DADD R10, R2, R10 ;  /* 0x00000000020a7229 */ /* 0x008fe2000000000a */
[----:B--2---:R-:W-:-:S06]  /*0160*/  IMAD.WIDE R2, R17, 0x10, R14 ;  /* 0x0000001011027825 */ /* 0x004fcc00078e020e */
[----:B------:R0:W-:Y:S01]  /*0170*/  STG.E.64 desc[UR4][R6.64], R10 ;  /* 0x0000000a06007986 */ /* 0x0001e2000c101b04 */
[----:B----4-:R-:W-:-:S07]  /*0180*/  DADD R8, R8, R12 ;  /* 0x0000000008087229 */ /* 0x010fce000000000c */
[----:B------:R0:W-:Y:S04]  /*0190*/  STG.E.64 desc[UR4][R6.64+0x8], R8 ;  /* 0x0000080806007986 */ /* 0x0001e8000c101b04 */
[----:B------:R-:W2:Y:S04]  /*01a0*/  LDG.E.64 R12, desc[UR4][R2.64] ;  /* 0x00000004020c7981 */ /* 0x000ea8000c1e1b00 */
[----:B------:R-:W2:Y:S04]  /*01b0*/  LDG.E.64 R16, desc[UR4][R2.64+0x10000] ;  /* 0x0100000402107981 */ /* 0x000ea8000c1e1b00 */
[----:B------:R-:W3:Y:S04]  /*01c0*/  LDG.E.64 R14, desc[UR4][R2.64+0x8] ;  /* 0x00000804020e7981 */ /* 0x000ee8000c1e1b00 */
[----:B------:R-:W3:Y:S01]  /*01d0*/  LDG.E.64 R18, desc[UR4][R2.64+0x10008] ;  /* 0x0100080402127981 */ /* 0x000ee2000c1e1b00 */
[C---:B------:R-:W-:Y:S01]  /*01e0*/  ISETP.GT.AND P4, PT, R5.reuse, 0x7ff, PT ;  /* 0x000007ff0500780c */ /* 0x040fe20003f84270 */
[----:B------:R-:W-:Y:S01]  /*01f0*/  BSSY.RECONVERGENT B0, `(.L_x_0) ;  /* 0x000001f000007945 */ /* 0x000fe20003800200 */
[----:B------:R-:W-:-:S02]  /*0200*/  ISETP.GT.AND P3, PT, R5, 0x1f, PT ;  /* 0x0000001f0500780c */ /* 0x000fc40003f64270 */
[C---:B------:R-:W-:Y:S02]  /*0210*/  ISETP.GT.AND P5, PT, R5.reuse, 0x3ff, PT ;  /* 0x000003ff0500780c */ /* 0x040fe40003fa4270 */
[----:B------:R-:W-:Y:S02]  /*0220*/  P2R R4, PR, RZ, 0x8 ;  /* 0x00000008ff047803 */ /* 0x000fe40000000000 */
[C---:B------:R-:W-:Y:S02]  /*0230*/  ISETP.GT.AND P6, PT, R5.reuse, 0x1ff, PT ;  /* 0x000001ff0500780c */ /* 0x040fe40003fc4270 */
[C---:B------:R-:W-:Y:S02]  /*0240*/  ISETP.GT.AND P0, PT, R5.reuse, 0xff, PT ;  /* 0x000000ff0500780c */ /* 0x040fe40003f04270 */
[C---:B------:R-:W-:Y:S02]  /*0250*/  ISETP.GT.AND P1, PT, R5.reuse, 0x7f, PT ;  /* 0x0000007f0500780c */ /* 0x040fe40003f24270 */
[----:B------:R-:W-:-:S02]  /*0260*/  ISETP.GT.AND P2, PT, R5, 0x3f, PT ;  /* 0x0000003f0500780c */ /* 0x000fc40003f44270 */
[----:B------:R-:W-:Y:S01]  /*0270*/  ISETP.GT.AND P3, PT, R5, 0xf, PT ;  /* 0x0000000f0500780c */ /* 0x000fe20003f64270 */
[----:B--2---:R-:W-:-:S07]  /*0280*/  DADD R12, R12, R16 ;  /* 0x000000000c0c7229 */ /* 0x004fce0000000010 */
[----:B------:R0:W-:Y:S01]  /*0290*/  STG.E.64 desc[UR4][R2.64], R12 ;  /* 0x0000000c02007986 */ /* 0x0001e2000c101b04 */
[----:B---3--:R-:W-:-:S07]  /*02a0*/  DADD R14, R14, R18 ;  /* 0x000000000e0e7229 */ /* 0x008fce0000000012 */
[----:B------:R0:W-:Y:S01]  /*02b0*/  STG.E.64 desc[UR4][R2.64+0x8], R14 ;  /* 0x0000080e02007986 */ /* 0x0001e2000c101b04 */
[----:B------:R-:W-:Y:S06]  /*02c0*/  BAR.SYNC.DEFER_BLOCKING 0x0 ;  /* 0x0000000000007b1d */ /* 0x000fec0000010000 */
[----:B------:R-:W-:Y:S05]  /*02d0*/  @P4 BRA `(.L_x_1) ;  /* 0x0000000000404947 */ /* 0x000fea0003800000 */
[----:B0-----:R-:W2:Y:S04]  /*02e0*/  LDG.E.64 R8, desc[UR4][R6.64] ;  /* 0x0000000406087981 */ /* 0x001ea8000c1e1b00 */
[----:B------:R-:W2:Y:S04]  /*02f0*/  LDG.E.64 R12, desc[UR4][R6.64+0x8000] ;  /* 0x00800004060c7981 */ /* 0x000ea8000c1e1b00 */
[----:B------:R-:W3:Y:S04]  /*0300*/  LDG.E.64 R10, desc[UR4][R6.64+0x8] ;  /* 0x00000804060a7981 */ /* 0x000ee8000c1e1b00 */
[----:B------:R-:W3:Y:S01]  /*0310*/  LDG.E.64 R14, desc[UR4][R6.64+0x8008] ;  /* 0x00800804060e7981 */ /* 0x000ee2000c1e1b00 */
[----:B--2---:R-:W-:-:S07]  /*0320*/  DADD R8, R8, R12 ;  /* 0x0000000008087229 */ /* 0x004fce000000000c */
[----:B------:R1:W-:Y:S01]  /*0330*/  STG.E.64 desc[UR4][R6.64], R8 ;  /* 0x0000000806007986 */ /* 0x0003e2000c101b04 */
[----:B---3--:R-:W-:-:S07]  /*0340*/  DADD R10, R10, R14 ;  /* 0x000000000a0a7229 */ /* 0x008fce000000000e */
[----:B------:R1:W-:Y:S04]  /*0350*/  STG.E.64 desc[UR4][R6.64+0x8], R10 ;  /* 0x0000080a06007986 */ /* 0x0003e8000c101b04 */
[----:B------:R-:W2:Y:S04]  /*0360*/  LDG.E.64 R12, desc[UR4][R2.64] ;  /* 0x00000004020c7981 */ /* 0x000ea8000c1e1b00 */
[----:B------:R-:W2:Y:S04]  /*0370*/  LDG.E.64 R16, desc[UR4][R2.64+0x8000] ;  /* 0x0080000402107981 */ /* 0x000ea8000c1e1b00 */
[----:B------:R-:W3:Y:S04]  /*0380*/  LDG.E.64 R14, desc[UR4][R2.64+0x8] ;  /* 0x00000804020e7981 */ /* 0x000ee8000c1e1b00 */
[----:B------:R-:W3:Y:S01]  /*0390*/  LDG.E.64 R18, desc[UR4][R2.64+0x8008] ;  /* 0x0080080402127981 */ /* 0x000ee2000c1e1b00 */
[----:B--2---:R-:W-:-:S07]  /*03a0*/  DADD R12, R12, R16 ;  /* 0x000000000c0c7229 */ /* 0x004fce0000000010 */
[----:B------:R1:W-:Y:S01]  /*03b0*/  STG.E.64 desc[UR4][R2.64], R12 ;  /* 0x0000000c02007986 */ /* 0x0003e2000c101b04 */
[----:B---3--:R-:W-:-:S07]  /*03c0*/  DADD R14, R14, R18 ;  /* 0x000000000e0e7229 */ /* 0x008fce0000000012 */
[----:B------:R1:W-:Y:S04]  /*03d0*/  STG.E.64 desc[UR4][R2.64+0x8], R14 ;  /* 0x0000080e02007986 */ /* 0x0003e8000c101b04 */
.L_x_1:
[----:B------:R-:W-:Y:S05]  /*03e0*/  BSYNC.RECONVERGENT B0 ;  /* 0x0000000000007941 */ /* 0x000fea0003800200 */
.L_x_0:
[----:B------:R-:W-:Y:S01]  /*03f0*/  BAR.SYNC.DEFER_BLOCKING 0x0 ;  /* 0x0000000000007b1d */ /* 0x000fe20000010000 */
[----:B------:R-:W-:-:S05]  /*0400*/  ISETP.GT.AND P4, PT, R5, 0x7, PT ;  /* 0x000000070500780c */ /* 0x000fca0003f84270 */
[----:B------:R-:W-:Y:S04]  /*0410*/  BSSY.RECONVERGENT B0, `(.L_x_2) ;  /* 0x0000012000007945 */ /* 0x000fe80003800200 */
[----:B------:R-:W-:Y:S05]  /*0420*/  @P5 BRA `(.L_x_3) ;  /* 0x0000000000405947 */ /* 0x000fea0003800000 */
[----:B01----:R-:W2:Y:S04]  /*0430*/  LDG.E.64 R8, desc[UR4][R6.64] ;  /* 0x0000000406087981 */ /* 0x003ea8000c1e1b00 */
[----:B------:R-:W2:Y:S04]  /*0440*/  LDG.E.64 R12, desc[UR4][R6.64+0x4000] ;  /* 0x00400004060c7981 */ /* 0x000ea8000c1e1b00 */
[----:B------:R-:W3:Y:S04]  /*0450*/  LDG.E.64 R10, desc[UR4][R6.64+0x8] ;  /* 0x00000804060a7981 */ /* 0x000ee8000c1e1b00 */
[----:B------:R-:W3:Y:S01]  /*0460*/  LDG.E.64 R14, desc[UR4][R6.64+0x4008] ;  /* 0x00400804060e7981 */ /* 0x000ee2000c1e1b00 */
[----:B--2---:R-:W-:-:S07]  /*0470*/  DADD R8, R8, R12 ;  /* 0x0000000008087229 */ /* 0x004fce000000000c */
[----:B------:R2:W-:Y:S01]  /*0480*/  STG.E.64 desc[UR4][R6.64], R8 ;  /* 0x0000000806007986 */ /* 0x0005e2000c101b04 */
[----:B---3--:R-:W-:-:S07]  /*0490*/  DADD R10, R10, R14 ;  /* 0x000000000a0a7229 */ /* 0x008fce000000000e */
[----:B------:R2:W-:Y:S04]  /*04a0*/  STG.E.64 desc[UR4][R6.64+0x8], R10 ;  /* 0x0000080a06007986 */ /* 0x0005e8000c101b04 */
[----:B------:R-:W3:Y:S04]  /*04b0*/  LDG.E.64 R12, desc[UR4][R2.64] ;  /* 0x00000004020c7981 */ /* 0x000ee8000c1e1b00 */
[----:B------:R-:W3:Y:S04]  /*04c0*/  LDG.E.64 R16, desc[UR4][R2.64+0x4000] ;  /* 0x0040000402107981 */ /* 0x000ee8000c1e1b00 */
[----:B------:R-:W4:Y:S04]  /*04d0*/  LDG.E.64 R14, desc[UR4][R2.64+0x8] ;  /* 0x00000804020e7981 */ /* 0x000f28000c1e1b00 */
[----:B------:R-:W4:Y:S01]  /*04e0*/  LDG.E.64 R18, desc[UR4][R2.64+0x4008] ;  /* 0x0040080402127981 */ /* 0x000f22000c1e1b00 */
[----:B---3--:R-:W-:-:S07]  /*04f0*/  DADD R12, R12, R16 ;  /* 0x000000000c0c7229 */ /* 0x008fce0000000010 */
[----:B------:R2:W-:Y:S01]  /*0500*/  STG.E.64 desc[UR4][R2.64], R12 ;  /* 0x0000000c02007986 */ /* 0x0005e2000c101b04 */
[----:B----4-:R-:W-:-:S07]  /*0510*/  DADD R14, R14, R18 ;  /* 0x000000000e0e7229 */ /* 0x010fce0000000012 */
[----:B------:R2:W-:Y:S04]  /*0520*/  STG.E.64 desc[UR4][R2.64+0x8], R14 ;  /* 0x0000080e02007986 */ /* 0x0005e8000c101b04 */
.L_x_3:
[----:B------:R-:W-:Y:S05]  /*0530*/  BSYNC.RECONVERGENT B0 ;  /* 0x0000000000007941 */ /* 0x000fea0003800200 */
.L_x_2:
[----:B------:R-:W-:Y:S01]  /*0540*/  BAR.SYNC.DEFER_BLOCKING 0x0 ;  /* 0x0000000000007b1d */ /* 0x000fe20000010000 */
[----:B------:R-:W-:-:S05]  /*0550*/  ISETP.GT.AND P5, PT, R5, 0x3, PT ;  /* 0x000000030500780c */ /* 0x000fca0003fa4270 */
[----:B------:R-:W-:Y:S04]  /*0560*/  BSSY.RECONVERGENT B0, `(.L_x_4) ;  /* 0x0000012000007945 */ /* 0x000fe80003800200 */
[----:B------:R-:W-:Y:S05]  /*0570*/  @P6 BRA `(.L_x_5) ;  /* 0x0000000000406947 */ /* 0x000fea0003800000 */
[----:B012---:R-:W2:Y:S04]  /*0580*/  LDG.E.64 R8, desc[UR4][R6.64] ;  /* 0x0000000406087981 */ /* 0x007ea8000c1e1b00 */
        /* <DEDUP_REMOVED lines=15> */
.L_x_5:
[----:B------:R-:W-:Y:S05]  /*0680*/  BSYNC.RECONVERGENT B0 ;  /* 0x0000000000007941 */ /* 0x000fea0003800200 */
.L_x_4:
[----:B------:R-:W-:Y:S01]  /*0690*/  BAR.SYNC.DEFER_BLOCKING 0x0 ;  /* 0x0000000000007b1d */ /* 0x000fe20000010000 */
[----:B------:R-:W-:-:S05]  /*06a0*/  ISETP.GT.AND P6, PT, R5, 0x1, PT ;  /* 0x000000010500780c */ /* 0x000fca0003fc4270 */
[----:B------:R-:W-:Y:S04]  /*06b0*/  BSSY.RECONVERGENT B0, `(.L_x_6) ;  /* 0x0000012000007945 */ /* 0x000fe80003800200 */
[----:B------:R-:W-:Y:S05]  /*06c0*/  @P0 BRA `(.L_x_7) ;  /* 0x0000000000400947 */ /* 0x000fea0003800000 */
[----:B012-4-:R-:W2:Y:S04]  /*06d0*/  LDG.E.64 R8, desc[UR4][R6.64] ;  /* 0x0000000406087981 */ /* 0x017ea8000c1e1b00 */
        /* <DEDUP_REMOVED lines=15> */
.L_x_7:
[----:B------:R-:W-:Y:S05]  /*07d0*/  BSYNC.RECONVERGENT B0 ;  /* 0x0000000000007941 */ /* 0x000fea0003800200 */
.L_x_6:
[----:B------:R-:W-:Y:S01]  /*07e0*/  BAR.SYNC.DEFER_BLOCKING 0x0 ;  /* 0x0000000000007b1d */ /* 0x000fe20000010000 */
[----:B------:R-:W-:-:S05]  /*07f0*/  ISETP.GT.AND P0, PT, R5, RZ, PT ;  /* 0x000000ff0500720c */ /* 0x000fca0003f04270 */
        /* <DEDUP_REMOVED lines=18> */
.L_x_9:
[----:B------:R-:W-:Y:S05]  /*0920*/  BSYNC.RECONVERGENT B0 ;  /* 0x0000000000007941 */ /* 0x000fea0003800200 */
.L_x_8:
[----:B------:R-:W-:Y:S01]  /*0930*/  BAR.SYNC.DEFER_BLOCKING 0x0 ;  /* 0x0000000000007b1d */ /* 0x000fe20000010000 */
[----:B------:R-:W-:-:S05]  /*0940*/  ISETP.NE.AND P1, PT, R5, RZ, PT ;  /* 0x000000ff0500720c */ /* 0x000fca0003f25270 */
        /* <DEDUP_REMOVED lines=18> */
.L_x_11:
[----:B------:R-:W-:Y:S05]  /*0a70*/  BSYNC.RECONVERGENT B0 ;  /* 0x0000000000007941 */ /* 0x000fea0003800200 */
.L_x_10:
[----:B------:R-:W-:Y:S01]  /*0a80*/  BAR.SYNC.DEFER_BLOCKING 0x0 ;  /* 0x0000000000007b1d */ /* 0x000fe20000010000 */
[----:B------:R-:W-:-:S05]  /*0a90*/  ISETP.GT.AND P2, PT, R5, 0x1f, PT ;  /* 0x0000001f0500780c */ /* 0x000fca0003f44270 */
[----:B------:R-:W-:Y:S08]  /*0aa0*/  BSSY.RECONVERGENT B0, `(.L_x_12) ;  /* 0x0000012000007945 */ /* 0x000ff00003800200 */
[----:B------:R-:W-:Y:S05]  /*0ab0*/  @P2 BRA `(.L_x_13) ;  /* 0x0000000000402947 */ /* 0x000fea0003800000 */
[----:B------:R-:W3:Y:S04]  /*0ac0*/  LDG.E.64 R4, desc[UR4][R6.64] ;  /* 0x0000000406047981 */ /* 0x000ee8000c1e1b00 */
[----:B012-4-:R-:W3:Y:S04]  /*0ad0*/  LDG.E.64 R10, desc[UR4][R6.64+0x200] ;  /* 0x00020004060a7981 */ /* 0x017ee8000c1e1b00 */
[----:B------:R-:W2:Y:S04]  /*0ae0*/  LDG.E.64 R8, desc[UR4][R6.64+0x8] ;  /* 0x0000080406087981 */ /* 0x000ea8000c1e1b00 */
[----:B------:R-:W2:Y:S01]  /*0af0*/  LDG.E.64 R12, desc[UR4][R6.64+0x208] ;  /* 0x00020804060c7981 */ /* 0x000ea2000c1e1b00 */
[----:B---3--:R-:W-:-:S07]  /*0b00*/  DADD R4, R4, R10 ;  /* 0x0000000004047229 */ /* 0x008fce000000000a */
[----:B------:R3:W-:Y:S01]  /*0b10*/  STG.E.64 desc[UR4][R6.64], R4 ;  /* 0x0000000406007986 */ /* 0x0007e2000c101b04 */
[----:B--2---:R-:W-:-:S07]  /*0b20*/  DADD R8, R8, R12 ;  /* 0x0000000008087229 */ /* 0x004fce000000000c */
[----:B------:R3:W-:Y:S04]  /*0b30*/  STG.E.64 desc[UR4][R6.64+0x8], R8 ;  /* 0x0000080806007986 */ /* 0x0007e8000c101b04 */
[----:B------:R-:W2:Y:S04]  /*0b40*/  LDG.E.64 R10, desc[UR4][R2.64] ;  /* 0x00000004020a7981 */ /* 0x000ea8000c1e1b00 */
[----:B------:R-:W2:Y:S04]  /*0b50*/  LDG.E.64 R14, desc[UR4][R2.64+0x200] ;  /* 0x00020004020e7981 */ /* 0x000ea8000c1e1b00 */
[----:B------:R-:W4:Y:S04]  /*0b60*/  LDG.E.64 R12, desc[UR4][R2.64+0x8] ;  /* 0x00000804020c7981 */ /* 0x000f28000c1e1b00 */
[----:B------:R-:W4:Y:S01]  /*0b70*/  LDG.E.64 R16, desc[UR4][R2.64+0x208] ;  /* 0x0002080402107981 */ /* 0x000f22000c1e1b00 */
[----:B--2---:R-:W-:-:S07]  /*0b80*/  DADD R10, R10, R14 ;  /* 0x000000000a0a7229 */ /* 0x004fce000000000e */
[----:B------:R3:W-:Y:S01]  /*0b90*/  STG.E.64 desc[UR4][R2.64], R10 ;  /* 0x0000000a02007986 */ /* 0x0007e2000c101b04 */
[----:B----4-:R-:W-:-:S07]  /*0ba0*/  DADD R12, R12, R16 ;  /* 0x000000000c0c7229 */ /* 0x010fce0000000010 */
[----:B------:R3:W-:Y:S04]  /*0bb0*/  STG.E.64 desc[UR4][R2.64+0x8], R12 ;  /* 0x0000080c02007986 */ /* 0x0007e8000c101b04 */
.L_x_13:
[----:B------:R-:W-:Y:S05]  /*0bc0*/  BSYNC.RECONVERGENT B0 ;  /* 0x0000000000007941 */ /* 0x000fea0003800200 */
.L_x_12:
[----:B------:R-:W-:Y:S06]  /*0bd0*/  BAR.SYNC.DEFER_BLOCKING 0x0 ;  /* 0x0000000000007b1d */ /* 0x000fec0000010000 */
[----:B------:R-:W-:Y:S04]  /*0be0*/  BSSY.RECONVERGENT B0, `(.L_x_14) ;  /* 0x0000012000007945 */ /* 0x000fe80003800200 */
[----:B------:R-:W-:Y:S05]  /*0bf0*/  @P3 BRA `(.L_x_15) ;  /* 0x0000000000403947 */ /* 0x000fea0003800000 */
[----:B---3--:R-:W3:Y:S04]  /*0c00*/  LDG.E.64 R4, desc[UR4][R6.64] ;  /* 0x0000000406047981 */ /* 0x008ee8000c1e1b00 */
        /* <DEDUP_REMOVED lines=15> */
.L_x_15:
[----:B------:R-:W-:Y:S05]  /*0d00*/  BSYNC.RECONVERGENT B0 ;  /* 0x0000000000007941 */ /* 0x000fea0003800200 */
.L_x_14:
[----:B------:R-:W-:Y:S06]  /*0d10*/  BAR.SYNC.DEFER_BLOCKING 0x0 ;  /* 0x0000000000007b1d */ /* 0x000fec0000010000 */
[----:B------:R-:W-:Y:S04]  /*0d20*/  BSSY.RECONVERGENT B0, `(.L_x_16) ;  /* 0x0000012000007945 */ /* 0x000fe80003800200 */
[----:B------:R-:W-:Y:S05]  /*0d30*/  @P4 BRA `(.L_x_17) ;  /* 0x0000000000404947 */ /* 0x000fea0003800000 */
[----:B0--3--:R-:W3:Y:S04]  /*0d40*/  LDG.E.64 R4, desc[UR4][R6.64] ;  /* 0x0000000406047981 */ /* 0x009ee8000c1e1b00 */
[----:B-12-4-:R-:W3:Y:S04]  /*0d50*/  LDG.E.64 R10, desc[UR4][R6.64+0x80] ;  /* 0x00008004060a7981 */ /* 0x016ee8000c1e1b00 */
        /* <DEDUP_REMOVED lines=14> */
.L_x_17:
[----:B------:R-:W-:Y:S05]  /*0e40*/  BSYNC.RECONVERGENT B0 ;  /* 0x0000000000007941 */ /* 0x000fea0003800200 */
.L_x_16:
        /* <DEDUP_REMOVED lines=19> */
.L_x_19:
[----:B------:R-:W-:Y:S05]  /*0f80*/  BSYNC.RECONVERGENT B0 ;  /* 0x0000000000007941 */ /* 0x000fea0003800200 */
.L_x_18:
        /* <DEDUP_REMOVED lines=19> */
.L_x_21:
[----:B------:R-:W-:Y:S05]  /*10c0*/  BSYNC.RECONVERGENT B0 ;  /* 0x0000000000007941 */ /* 0x000fea0003800200 */
.L_x_20:
        /* <DEDUP_REMOVED lines=19> */
.L_x_23:
[----:B------:R-:W-:Y:S05]  /*1200*/  BSYNC.RECONVERGENT B0 ;  /* 0x0000000000007941 */ /* 0x000fea0003800200 */
.L_x_22:
[----:B------:R-:W-:Y:S05]  /*1210*/  @P1 EXIT ;  /* 0x000000000000194d */ /* 0x000fea0003800000 */
[----:B0--3--:R-:W0:Y:S01]  /*1220*/  I2F.F64 R4, R0 ;  /* 0x0000000000047312 */ /* 0x009e220000201c00 */
[----:B------:R-:W-:Y:S01]  /*1230*/  UMOV UR6, 0x54442eea ;  /* 0x54442eea00067882 */ /* 0x000fe20000000000 */
[----:B------:R-:W-:Y:S01]  /*1240*/  UMOV UR7, 0x401921fb ;  /* 0x401921fb00077882 */ /* 0x000fe20000000000 */
[----:B------:R-:W-:Y:S01]  /*1250*/  BSSY.RECONVERGENT B0, `(.L_x_24) ;  /* 0x0000023000007945 */ /* 0x000fe20003800200 */
[----:B0-----:R-:W-:-:S08]  /*1260*/  DMUL R4, R4, -UR6 ;  /* 0x8000000604047c28 */ /* 0x001fd00008000000 */
[----:B------:R-:W-:Y:S02]  /*1270*/  DMUL R20, R4, 6.103515625e-05 ;  /* 0x3f10000004147828 */ /* 0x000fe40000000000 */
[----:B------:R-:W0:Y:S06]  /*1280*/  LDC.64 R4, c[0x0][0x390] ;  /* 0x0000e400ff047b82 */ /* 0x000e2c0000000a00 */
[----:B------:R-:W-:-:S14]  /*1290*/  DSETP.NEU.AND P0, PT, |R20|, +INF , PT ;  /* 0x7ff000001400742a */ /* 0x000fdc0003f0d200 */
[----:B------:R-:W-:Y:S01]  /*12a0*/  @!P0 DMUL R22, RZ, R20 ;  /* 0x00000014ff168228 */ /* 0x000fe20000000000 */
[----:B------:R-:W-:Y:S02]  /*12b0*/  @!P0 IMAD.MOV.U32 R24, RZ, RZ, 0x1 ;  /* 0x00000001ff188424 */ /* 0x000fe400078e00ff */
[----:B0-----:R-:W-:Y:S01]  /*12c0*/  IMAD.WIDE R4, R0, 0x10, R4 ;  /* 0x0000001000047825 */ /* 0x001fe200078e0204 */
[----:B------:R-:W-:Y:S07]  /*12d0*/  @!P0 BRA `(.L_x_25) ;  /* 0x0000000000688947 */ /* 0x000fee0003800000 */
[----:B------:R-:W-:Y:S01]  /*12e0*/  UMOV UR6, 0x6dc9c883 ;  /* 0x6dc9c88300067882 */ /* 0x000fe20000000000 */
[----:B------:R-:W-:Y:S01]  /*12f0*/  UMOV UR7, 0x3fe45f30 ;  /* 0x3fe45f3000077882 */ /* 0x000fe20000000000 */
[C---:B------:R-:W-:Y:S01]  /*1300*/  DSETP.GE.AND P0, PT, |R20|.reuse, 2.14748364800000000000e+09, PT ;  /* 0x41e000001400742a */ /* 0x040fe20003f06200 */
[----:B------:R-:W-:Y:S01]  /*1310*/  BSSY.RECONVERGENT B1, `(.L_x_26) ;  /* 0x0000015000017945 */ /* 0x000fe20003800200 */
[----:B-12-4-:R-:W-:Y:S01]  /*1320*/  DMUL R8, R20, UR6 ;  /* 0x0000000614087c28 */ /* 0x016fe20008000000 */
[----:B------:R-:W-:Y:S01]  /*1330*/  UMOV UR6, 0x54442d18 ;  /* 0x54442d1800067882 */ /* 0x000fe20000000000 */
[----:B------:R-:W-:-:S04]  /*1340*/  UMOV UR7, 0x3ff921fb ;  /* 0x3ff921fb00077882 */ /* 0x000fc80000000000 */
[----:B------:R-:W0:Y:S08]  /*1350*/  F2I.F64 R24, R8 ;  /* 0x0000000800187311 */ /* 0x000e300000301100 */
[----:B0-----:R-:W0:Y:S02]  /*1360*/  I2F.F64 R22, R24 ;  /* 0x0000001800167312 */ /* 0x001e240000201c00 */
[----:B0-----:R-:W-:Y:S01]  /*1370*/  DFMA R10, R22, -UR6, R20 ;  /* 0x80000006160a7c2b */ /* 0x001fe20008000014 */
[----:B------:R-:W-:Y:S01]  /*1380*/  UMOV UR6, 0x33145c00 ;  /* 0x33145c0000067882 */ /* 0x000fe20000000000 */
[----:B------:R-:W-:-:S06]  /*1390*/  UMOV UR7, 0x3c91a626 ;  /* 0x3c91a62600077882 */ /* 0x000fcc0000000000 */
[----:B------:R-:W-:Y:S01]  /*13a0*/  DFMA R10, R22, -UR6, R10 ;  /* 0x80000006160a7c2b */ /* 0x000fe2000800000a */
[----:B------:R-:W-:Y:S01]  /*13b0*/  UMOV UR6, 0x252049c0 ;  /* 0x252049c000067882 */ /* 0x000fe20000000000 */
[----:B------:R-:W-:-:S06]  /*13c0*/  UMOV UR7, 0x397b839a ;  /* 0x397b839a00077882 */ /* 0x000fcc0000000000 */
[----:B------:R-:W-:Y:S01]  /*13d0*/  DFMA R22, R22, -UR6, R10 ;  /* 0x8000000616167c2b */ /* 0x000fe2000800000a */
[----:B------:R-:W-:Y:S10]  /*13e0*/  @!P0 BRA `(.L_x_27) ;  /* 0x00000000001c8947 */ /* 0x000ff40003800000 */
[----:B------:R-:W-:Y:S01]  /*13f0*/  IMAD.MOV.U32 R0, RZ, RZ, R20 ;  /* 0x000000ffff007224 */ /* 0x000fe200078e0014 */
[----:B------:R-:W-:Y:S01]  /*1400*/  MOV R24, 0x1430 ;  /* 0x0000143000187802 */ /* 0x000fe20000000f00 */
[----:B------:R-:W-:-:S07]  /*1410*/  IMAD.MOV.U32 R18, RZ, RZ, R21 ;  /* 0x000000ffff127224 */ /* 0x000fce00078e0015 */
[----:B------:R-:W-:Y:S05]  /*1420*/  CALL.REL.NOINC `($_Z14sum_RegressionP7complexS0_S0_$__internal_trig_reduction_slowpathd) ;  /* 0x0000000400d87944 */ /* 0x000fea0003c00000 */
[----:B------:R-:W-:Y:S02]  /*1430*/  IMAD.MOV.U32 R24, RZ, RZ, R10 ;  /* 0x000000ffff187224 */ /* 0x000fe400078e000a */
[----:B------:R-:W-:Y:S02]  /*1440*/  IMAD.MOV.U32 R22, RZ, RZ, R8 ;  /* 0x000000ffff167224 */ /* 0x000fe400078e0008 */
[----:B------:R-:W-:-:S07]  /*1450*/  IMAD.MOV.U32 R23, RZ, RZ, R9 ;  /* 0x000000ffff177224 */ /* 0x000fce00078e0009 */
.L_x_27:
[----:B------:R-:W-:Y:S05]  /*1460*/  BSYNC.RECONVERGENT B1 ;  /* 0x0000000000017941 */ /* 0x000fea0003800200 */
.L_x_26:
[----:B------:R-:W-:-:S07]  /*1470*/  VIADD R24, R24, 0x1 ;  /* 0x0000000118187836 */ /* 0x000fce0000000000 */
.L_x_25:
[----:B------:R-:W-:Y:S05]  /*1480*/  BSYNC.RECONVERGENT B0 ;  /* 0x0000000000007941 */ /* 0x000fea0003800200 */
.L_x_24:
[----:B------:R-:W0:Y:S01]  /*1490*/  LDCU.64 UR6, c[0x4][0x8] ;  /* 0x01000100ff0677ac */ /* 0x000e220008000a00 */
[----:B------:R-:W-:-:S05]  /*14a0*/  IMAD.SHL.U32 R0, R24, 0x40, RZ ;  /* 0x0000004018007824 */ /* 0x000fca00078e00ff */
[----:B------:R-:W-:-:S04]  /*14b0*/  LOP3.LUT R0, R0, 0x40, RZ, 0xc0, !PT ;  /* 0x0000004000007812 */ /* 0x000fc800078ec0ff */
[----:B0-----:R-:W-:-:S05]  /*14c0*/  IADD3 R16, P0, PT, R0, UR6, RZ ;  /* 0x0000000600107c10 */ /* 0x001fca000ff1e0ff */
[----:B------:R-:W-:-:S05]  /*14d0*/  IMAD.X R17, RZ, RZ, UR7, P0 ;  /* 0x00000007ff117e24 */ /* 0x000fca00080e06ff */
[----:B-12-4-:R-:W2:Y:S04]  /*14e0*/  LDG.E.128.CONSTANT R8, desc[UR4][R16.64] ;  /* 0x0000000410087981 */ /* 0x016ea8000c1e9d00 */
[----:B------:R-:W3:Y:S04]  /*14f0*/  LDG.E.128.CONSTANT R12, desc[UR4][R16.64+0x10] ;  /* 0x00001004100c7981 */ /* 0x000ee8000c1e9d00 */
[----:B------:R-:W4:Y:S01]  /*1500*/  LDG.E.128.CONSTANT R16, desc[UR4][R16.64+0x20] ;  /* 0x0000200410107981 */ /* 0x000f22000c1e9d00 */
[----:B------:R-:W-:Y:S01]  /*1510*/  LOP3.LUT R0, R24, 0x1, RZ, 0xc0, !PT ;  /* 0x0000000118007812 */ /* 0x000fe200078ec0ff */
[----:B------:R-:W-:Y:S01]  /*1520*/  IMAD.MOV.U32 R28, RZ, RZ, 0x20fd8164 ;  /* 0x20fd8164ff1c7424 */ /* 0x000fe200078e00ff */
[----:B------:R-:W-:Y:S01]  /*1530*/  DMUL R26, R22, R22 ;  /* 0x00000016161a7228 */ /* 0x000fe20000000000 */
[----:B------:R-:W-:Y:S01]  /*1540*/  BSSY.RECONVERGENT B0, `(.L_x_28) ;  /* 0x000002f000007945 */ /* 0x000fe20003800200 */
[----:B------:R-:W-:Y:S01]  /*1550*/  ISETP.NE.U32.AND P0, PT, R0, 0x1, PT ;  /* 0x000000010000780c */ /* 0x000fe20003f05070 */
[----:B------:R-:W-:-:S03]  /*1560*/  IMAD.MOV.U32 R0, RZ, RZ, 0x3da8ff83 ;  /* 0x3da8ff83ff007424 */ /* 0x000fc600078e00ff */
[----:B------:R-:W-:Y:S02]  /*1570*/  FSEL R28, R28, -8.06006814911005101289e+34, !P0 ;  /* 0xf9785eba1c1c7808 */ /* 0x000fe40004000000 */
[----:B------:R-:W-:-:S06]  /*1580*/  FSEL R29, -R0, 0.11223486810922622681, !P0 ;  /* 0x3de5db65001d7808 */ /* 0x000fcc0004000100 */
[----:B--2---:R-:W-:-:S08]  /*1590*/  DFMA R8, R26, R28, R8 ;  /* 0x0000001c1a08722b */ /* 0x004fd00000000008 */
[----:B------:R-:W-:-:S08]  /*15a0*/  DFMA R8, R26, R8, R10 ;  /* 0x000000081a08722b */ /* 0x000fd0000000000a */
[----:B---3--:R-:W-:-:S08]  /*15b0*/  DFMA R8, R26, R8, R12 ;  /* 0x000000081a08722b */ /* 0x008fd0000000000c */
[----:B------:R-:W-:-:S08]  /*15c0*/  DFMA R8, R26, R8, R14 ;  /* 0x000000081a08722b */ /* 0x000fd0000000000e */
[----:B----4-:R-:W-:-:S08]  /*15d0*/  DFMA R8, R26, R8, R16 ;  /* 0x000000081a08722b */ /* 0x010fd00000000010 */
[----:B------:R-:W-:-:S08]  /*15e0*/  DFMA R8, R26, R8, R18 ;  /* 0x000000081a08722b */ /* 0x000fd00000000012 */
[----:B------:R-:W-:Y:S02]  /*15f0*/  DFMA R22, R8, R22, R22 ;  /* 0x000000160816722b */ /* 0x000fe40000000016 */
[----:B------:R-:W-:-:S10]  /*1600*/  DFMA R8, R26, R8, 1 ;  /* 0x3ff000001a08742b */ /* 0x000fd40000000008 */
[----:B------:R-:W-:Y:S02]  /*1610*/  FSEL R10, R8, R22, !P0 ;  /* 0x00000016080a7208 */ /* 0x000fe40004000000 */
[----:B------:R-:W-:Y:S02]  /*1620*/  FSEL R11, R9, R23, !P0 ;  /* 0x00000017090b7208 */ /* 0x000fe40004000000 */
[----:B------:R-:W-:-:S04]  /*1630*/  LOP3.LUT P0, RZ, R24, 0x2, RZ, 0xc0, !PT ;  /* 0x0000000218ff7812 */ /* 0x000fc8000780c0ff */
[----:B------:R-:W-:-:S10]  /*1640*/  DADD R8, RZ, -R10 ;  /* 0x00000000ff087229 */ /* 0x000fd4000000080a */
[----:B------:R-:W-:Y:S02]  /*1650*/  FSEL R22, R10, R8, !P0 ;  /* 0x000000080a167208 */ /* 0x000fe40004000000 */
[----:B------:R-:W-:Y:S01]  /*1660*/  FSEL R23, R11, R9, !P0 ;  /* 0x000000090b177208 */ /* 0x000fe20004000000 */
[----:B------:R-:W-:-:S04]  /*1670*/  DSETP.NEU.AND P0, PT, |R20|, +INF , PT ;  /* 0x7ff000001400742a */ /* 0x000fc80003f0d200 */
[----:B------:R0:W-:Y:S10]  /*1680*/  STG.E.64 desc[UR4][R4.64], R22 ;  /* 0x0000001604007986 */ /* 0x0001f4000c101b04 */
[----:B------:R-:W-:Y:S01]  /*1690*/  @!P0 DMUL R24, RZ, R20 ;  /* 0x00000014ff188228 */ /* 0x000fe20000000000 */
[----:B------:R-:W-:Y:S01]  /*16a0*/  @!P0 IMAD.MOV.U32 R0, RZ, RZ, RZ ;  /* 0x000000ffff008224 */ /* 0x000fe200078e00ff */
[----:B------:R-:W-:Y:S09]  /*16b0*/  @!P0 BRA `(.L_x_29) ;  /* 0x00000000005c8947 */ /* 0x000ff20003800000 */
[----:B------:R-:W-:Y:S01]  /*16c0*/  UMOV UR6, 0x6dc9c883 ;  /* 0x6dc9c88300067882 */ /* 0x000fe20000000000 */
[----:B------:R-:W-:Y:S01]  /*16d0*/  UMOV UR7, 0x3fe45f30 ;  /* 0x3fe45f3000077882 */ /* 0x000fe20000000000 */
[C---:B------:R-:W-:Y:S02]  /*16e0*/  DSETP.GE.AND P0, PT, |R20|.reuse, 2.14748364800000000000e+09, PT ;  /* 0x41e000001400742a */ /* 0x040fe40003f06200 */
[----:B------:R-:W-:Y:S01]  /*16f0*/  DMUL R8, R20, UR6 ;  /* 0x0000000614087c28 */ /* 0x000fe20008000000 */
[----:B------:R-:W-:Y:S01]  /*1700*/  UMOV UR6, 0x54442d18 ;  /* 0x54442d1800067882 */ /* 0x000fe20000000000 */
[----:B------:R-:W-:-:S04]  /*1710*/  UMOV UR7, 0x3ff921fb ;  /* 0x3ff921fb00077882 */ /* 0x000fc80000000000 */
[----:B------:R-:W1:Y:S08]  /*1720*/  F2I.F64 R0, R8 ;  /* 0x0000000800007311 */ /* 0x000e700000301100 */
[----:B-1----:R-:W1:Y:S02]  /*1730*/  I2F.F64 R24, R0 ;  /* 0x0000000000187312 */ /* 0x002e640000201c00 */
[----:B-1----:R-:W-:Y:S01]  /*1740*/  DFMA R10, R24, -UR6, R20 ;  /* 0x80000006180a7c2b */ /* 0x002fe20008000014 */
        /* <DEDUP_REMOVED lines=10> */
[----:B0-----:R-:W-:Y:S05]  /*17f0*/  CALL.REL.NOINC `($_Z14sum_RegressionP7complexS0_S0_$__internal_trig_reduction_slowpathd) ;  /* 0x0000000000e47944 */ /* 0x001fea0003c00000 */
[----:B------:R-:W-:Y:S02]  /*1800*/  IMAD.MOV.U32 R0, RZ, RZ, R10 ;  /* 0x000000ffff007224 */ /* 0x000fe400078e000a */
[----:B------:R-:W-:Y:S02]  /*1810*/  IMAD.MOV.U32 R24, RZ, RZ, R8 ;  /* 0x000000ffff187224 */ /* 0x000fe400078e0008 */
[----:B------:R-:W-:-:S07]  /*1820*/  IMAD.MOV.U32 R25, RZ, RZ, R9 ;  /* 0x000000ffff197224 */ /* 0x000fce00078e0009 */
.L_x_29:
[----:B------:R-:W-:Y:S05]  /*1830*/  BSYNC.RECONVERGENT B0 ;  /* 0x0000000000007941 */ /* 0x000fea0003800200 */
.L_x_28:
[----:B------:R-:W1:Y:S01]  /*1840*/  LDCU.64 UR6, c[0x4][0x8] ;  /* 0x01000100ff0677ac */ /* 0x000e620008000a00 */
[----:B------:R-:W-:-:S05]  /*1850*/  IMAD.SHL.U32 R8, R0, 0x40, RZ ;  /* 0x0000004000087824 */ /* 0x000fca00078e00ff */
[----:B------:R-:W-:-:S04]  /*1860*/  LOP3.LUT R8, R8, 0x40, RZ, 0xc0, !PT ;  /* 0x0000004008087812 */ /* 0x000fc800078ec0ff */
[----:B-1----:R-:W-:-:S05]  /*1870*/  IADD3 R28, P0, PT, R8, UR6, RZ ;  /* 0x00000006081c7c10 */ /* 0x002fca000ff1e0ff */
[----:B------:R-:W-:-:S05]  /*1880*/  IMAD.X R29, RZ, RZ, UR7, P0 ;  /* 0x00000007ff1d7e24 */ /* 0x000fca00080e06ff */
[----:B------:R-:W2:Y:S04]  /*1890*/  LDG.E.128.CONSTANT R8, desc[UR4][R28.64] ;  /* 0x000000041c087981 */ /* 0x000ea8000c1e9d00 */
[----:B------:R-:W3:Y:S04]  /*18a0*/  LDG.E.128.CONSTANT R12, desc[UR4][R28.64+0x10] ;  /* 0x000010041c0c7981 */ /* 0x000ee8000c1e9d00 */
[----:B------:R-:W4:Y:S01]  /*18b0*/  LDG.E.128.CONSTANT R16, desc[UR4][R28.64+0x20] ;  /* 0x000020041c107981 */ /* 0x000f22000c1e9d00 */
[----:B------:R-:W-:Y:S01]  /*18c0*/  LOP3.LUT R20, R0, 0x1, RZ, 0xc0, !PT ;  /* 0x0000000100147812 */ /* 0x000fe200078ec0ff */
[----:B------:R-:W-:-:S03]  /*18d0*/  IMAD.MOV.U32 R26, RZ, RZ, 0x20fd8164 ;  /* 0x20fd8164ff1a7424 */ /* 0x000fc600078e00ff */
[----:B------:R-:W-:Y:S01]  /*18e0*/  ISETP.NE.U32.AND P0, PT, R20, 0x1, PT ;  /* 0x000000011400780c */ /* 0x000fe20003f05070 */
[----:B------:R-:W-:-:S03]  /*18f0*/  IMAD.MOV.U32 R20, RZ, RZ, 0x3da8ff83 ;  /* 0x3da8ff83ff147424 */ /* 0x000fc600078e00ff */
[----:B------:R-:W-:Y:S02]  /*1900*/  FSEL R26, R26, -8.06006814911005101289e+34, !P0 ;  /* 0xf9785eba1a1a7808 */ /* 0x000fe40004000000 */
[----:B------:R-:W-:Y:S01]  /*1910*/  FSEL R27, -R20, 0.11223486810922622681, !P0 ;  /* 0x3de5db65141b7808 */ /* 0x000fe20004000100 */
[----:B------:R-:W-:-:S08]  /*1920*/  DMUL R20, R24, R24 ;  /* 0x0000001818147228 */ /* 0x000fd00000000000 */
        /* <DEDUP_REMOVED lines=13> */
[----:B------:R-:W-:-:S05]  /*1a00*/  FSEL R9, R11, R9, !P0 ;  /* 0x000000090b097208 */ /* 0x000fca0004000000 */
[----:B------:R1:W-:Y:S04]  /*1a10*/  STG.E.64 desc[UR4][R4.64+0x8], R8 ;  /* 0x0000080804007986 */ /* 0x0003e8000c101b04 */
[----:B------:R-:W2:Y:S04]  /*1a20*/  LDG.E.64 R12, desc[UR4][R2.64+0x8] ;  /* 0x00000804020c7981 */ /* 0x000ea8000c1e1b00 */
[----:B------:R-:W3:Y:S01]  /*1a30*/  LDG.E.64 R10, desc[UR4][R2.64] ;  /* 0x00000004020a7981 */ /* 0x000ee2000c1e1b00 */
[C---:B--2---:R-:W-:Y:S02]  /*1a40*/  DMUL R14, R8.reuse, R12 ;  /* 0x0000000c080e7228 */ /* 0x044fe40000000000 */
[----:B---3--:R-:W-:-:S06]  /*1a50*/  DMUL R16, R8, R10 ;  /* 0x0000000a08107228 */ /* 0x008fcc0000000000 */
[C---:B------:R-:W-:Y:S02]  /*1a60*/  DFMA R14, R22.reuse, R10, -R14 ;  /* 0x0000000a160e722b */ /* 0x040fe4000000080e */
[----:B------:R-:W-:-:S05]  /*1a70*/  DFMA R16, R22, R12, R16 ;  /* 0x0000000c1610722b */ /* 0x000fca0000000010 */
[----:B------:R2:W-:Y:S04]  /*1a80*/  STG.E.64 desc[UR4][R2.64], R14 ;  /* 0x0000000e02007986 */ /* 0x0005e8000c101b04 */
[----:B------:R-:W-:Y:S04]  /*1a90*/  STG.E.64 desc[UR4][R2.64+0x8], R16 ;  /* 0x0000081002007986 */ /* 0x000fe8000c101b04 */
[----:B------:R-:W3:Y:S04]  /*1aa0*/  LDG.E.64 R10, desc[UR4][R6.64] ;  /* 0x00000004060a7981 */ /* 0x000ee8000c1e1b00 */
[----:B------:R-:W4:Y:S01]  /*1ab0*/  LDG.E.64 R12, desc[UR4][R6.64+0x8] ;  /* 0x00000804060c7981 */ /* 0x000f22000c1e1b00 */
[----:B---3--:R-:W-:-:S02]  /*1ac0*/  DADD R10, R14, R10 ;  /* 0x000000000e0a7229 */ /* 0x008fc4000000000a */
[----:B----4-:R-:W-:-:S05]  /*1ad0*/  DADD R12, R16, R12 ;  /* 0x00000000100c7229 */ /* 0x010fca000000000c */
[----:B------:R-:W-:Y:S04]  /*1ae0*/  STG.E.64 desc[UR4][R4.64], R10 ;  /* 0x0000000a04007986 */ /* 0x000fe8000c101b04 */
[----:B------:R-:W-:Y:S04]  /*1af0*/  STG.E.64 desc[UR4][R4.64+0x8], R12 ;  /* 0x0000080c04007986 */ /* 0x000fe8000c101b04 */
[----:B------:R-:W3:Y:S04]  /*1b00*/  LDG.E.64 R18, desc[UR4][R6.64+0x8] ;  /* 0x0000080406127981 */ /* 0x000ee8000c1e1b00 */
[----:B-1----:R-:W4:Y:S04]  /*1b10*/  LDG.E.64 R8, desc[UR4][R6.64] ;  /* 0x0000000406087981 */ /* 0x002f28000c1e1b00 */
[----:B------:R-:W4:Y:S04]  /*1b20*/  LDG.E.64 R20, desc[UR4][R2.64] ;  /* 0x0000000402147981 */ /* 0x000f28000c1e1b00 */
[----:B--2---:R-:W3:Y:S01]  /*1b30*/  LDG.E.64 R14, desc[UR4][R2.64+0x8] ;  /* 0x00000804020e7981 */ /* 0x004ee2000c1e1b00 */
[----:B----4-:R-:W-:-:S02]  /*1b40*/  DADD R8, R8, -R20 ;  /* 0x0000000008087229 */ /* 0x010fc40000000814 */
[----:B---3--:R-:W-:-:S05]  /*1b50*/  DADD R14, R18, -R14 ;  /* 0x00000000120e7229 */ /* 0x008fca000000080e */
[----:B------:R-:W-:Y:S04]  /*1b60*/  STG.E.64 desc[UR4][R4.64+0x20000], R8 ;  /* 0x0200000804007986 */ /* 0x000fe8000c101b04 */
[----:B------:R-:W-:Y:S01]  /*1b70*/  STG.E.64 desc[UR4][R4.64+0x20008], R14 ;  /* 0x0200080e04007986 */ /* 0x000fe2000c101b04 */
[----:B------:R-:W-:Y:S05]  /*1b80*/  EXIT ;  /* 0x000000000000794d */ /* 0x000fea0003800000 */
        .type           $_Z14sum_RegressionP7complexS0_S0_$__internal_trig_reduction_slowpathd,@function
        .size           $_Z14sum_RegressionP7complexS0_S0_$__internal_trig_reduction_slowpathd,(.L_x_52 - $_Z14sum_RegressionP7complexS0_S0_$__internal_trig_reduction_slowpathd)
$_Z14sum_RegressionP7complexS0_S0_$__internal_trig_reduction_slowpathd:
[----:B------:R-:W-:Y:S01]  /*1b90*/  SHF.R.U32.HI R16, RZ, 0x14, R18 ;  /* 0x00000014ff107819 */ /* 0x000fe20000011612 */
[----:B------:R-:W-:-:S03]  /*1ba0*/  IMAD.MOV.U32 R8, RZ, RZ, RZ ;  /* 0x000000ffff087224 */ /* 0x000fc600078e00ff */
[----:B------:R-:W-:-:S04]  /*1bb0*/  LOP3.LUT R9, R16, 0x7ff, RZ, 0xc0, !PT ;  /* 0x000007ff10097812 */ /* 0x000fc800078ec0ff */
[----:B------:R-:W-:-:S13]  /*1bc0*/  ISETP.NE.AND P0, PT, R9, 0x7ff, PT ;  /* 0x000007ff0900780c */ /* 0x000fda0003f05270 */
[----:B------:R-:W-:Y:S05]  /*1bd0*/  @!P0 BRA `(.L_x_30) ;  /* 0x0000000800588947 */ /* 0x000fea0003800000 */
[----:B------:R-:W-:Y:S01]  /*1be0*/  VIADD R8, R9, 0xfffffc00 ;  /* 0xfffffc0009087836 */ /* 0x000fe20000000000 */
[----:B------:R-:W-:Y:S01]  /*1bf0*/  BSSY.RECONVERGENT B2, `(.L_x_31) ;  /* 0x0000033000027945 */ /* 0x000fe20003800200 */
[----:B------:R-:W-:-:S03]  /*1c00*/  CS2R R10, SRZ ;  /* 0x00000000000a7805 */ /* 0x000fc6000001ff00 */
[----:B------:R-:W-:Y:S02]  /*1c10*/  SHF.R.U32.HI R14, RZ, 0x6, R8 ;  /* 0x00000006ff0e7819 */ /* 0x000fe40000011608 */
[----:B------:R-:W-:Y:S02]  /*1c20*/  ISETP.GE.U32.AND P0, PT, R8, 0x80, PT ;  /* 0x000000800800780c */ /* 0x000fe40003f06070 */
[C---:B------:R-:W-:Y:S02]  /*1c30*/  IADD3 R8, PT, PT, -R14.reuse, 0x13, RZ ;  /* 0x000000130e087810 */ /* 0x040fe40007ffe1ff */
[----:B------:R-:W-:Y:S02]  /*1c40*/  IADD3 R15, PT, PT, -R14, 0xf, RZ ;  /* 0x0000000f0e0f7810 */ /* 0x000fe40007ffe1ff */
[----:B------:R-:W-:-:S04]  /*1c50*/  SEL R12, R8, 0x12, P0 ;  /* 0x00000012080c7807 */ /* 0x000fc80000000000 */
[----:B------:R-:W-:-:S13]  /*1c60*/  ISETP.GE.AND P0, PT, R15, R12, PT ;  /* 0x0000000c0f00720c */ /* 0x000fda0003f06270 */
[----:B------:R-:W-:Y:S05]  /*1c70*/  @P0 BRA `(.L_x_32) ;  /* 0x0000000000a80947 */ /* 0x000fea0003800000 */
[----:B------:R-:W0:Y:S01]  /*1c80*/  LDC.64 R8, c[0x0][0x358] ;  /* 0x0000d600ff087b82 */ /* 0x000e220000000a00 */
[C---:B------:R-:W-:Y:S01]  /*1c90*/  SHF.L.U64.HI R25, R0.reuse, 0xb, R18 ;  /* 0x0000000b00197819 */ /* 0x040fe20000010212 */
[----:B------:R-:W-:Y:S01]  /*1ca0*/  BSSY.RECONVERGENT B3, `(.L_x_33) ;  /* 0x0000022000037945 */ /* 0x000fe20003800200 */
[----:B------:R-:W-:Y:S01]  /*1cb0*/  IMAD.SHL.U32 R17, R0, 0x800, RZ ;  /* 0x0000080000117824 */ /* 0x000fe200078e00ff */
[----:B------:R-:W-:Y:S01]  /*1cc0*/  IADD3 R0, PT, PT, RZ, -R14, -R12 ;  /* 0x8000000eff007210 */ /* 0x000fe20007ffe80c */
[----:B------:R-:W-:Y:S01]  /*1cd0*/  IMAD.MOV.U32 R19, RZ, RZ, RZ ;  /* 0x000000ffff137224 */ /* 0x000fe200078e00ff */
[----:B------:R-:W-:Y:S02]  /*1ce0*/  CS2R R10, SRZ ;  /* 0x00000000000a7805 */ /* 0x000fe4000001ff00 */
[----:B------:R-:W-:-:S07]  /*1cf0*/  LOP3.LUT R25, R25, 0x80000000, RZ, 0xfc, !PT ;  /* 0x8000000019197812 */ /* 0x000fce00078efcff */
.L_x_34:
[----:B------:R-:W1:Y:S01]  /*1d00*/  LDC.64 R12, c[0x4][RZ] ;  /* 0x01000000ff0c7b82 */ /* 0x000e620000000a00 */
[----:B0-----:R-:W-:Y:S02]  /*1d10*/  R2UR UR6, R8 ;  /* 0x00000000080672ca */ /* 0x001fe400000e0000 */
[----:B------:R-:W-:Y:S01]  /*1d20*/  R2UR UR7, R9 ;  /* 0x00000000090772ca */ /* 0x000fe200000e0000 */
[----:B-1----:R-:W-:-:S12]  /*1d30*/  IMAD.WIDE R12, R15, 0x8, R12 ;  /* 0x000000080f0c7825 */ /* 0x002fd800078e020c */
[----:B------:R-:W2:Y:S01]  /*1d40*/  LDG.E.64.CONSTANT R12, desc[UR6][R12.64] ;  /* 0x000000060c0c7981 */ /* 0x000ea2000c1e9b00 */
[----:B------:R-:W-:Y:S02]  /*1d50*/  VIADD R0, R0, 0x1 ;  /* 0x0000000100007836 */ /* 0x000fe40000000000 */
[----:B------:R-:W-:Y:S02]  /*1d60*/  VIADD R15, R15, 0x1 ;  /* 0x000000010f0f7836 */ /* 0x000fe40000000000 */
[----:B--2---:R-:W-:-:S04]  /*1d70*/  IMAD.WIDE.U32 R10, P2, R12, R17, R10 ;  /* 0x000000110c0a7225 */ /* 0x004fc8000784000a */
[----:B------:R-:W-:Y:S02]  /*1d80*/  IMAD R27, R12, R25, RZ ;  /* 0x000000190c1b7224 */ /* 0x000fe400078e02ff */
[CC--:B------:R-:W-:Y:S02]  /*1d90*/  IMAD R26, R13.reuse, R17.reuse, RZ ;  /* 0x000000110d1a7224 */ /* 0x0c0fe400078e02ff */
[----:B------:R-:W-:Y:S01]  /*1da0*/  IMAD.HI.U32 R29, R13, R17, RZ ;  /* 0x000000110d1d7227 */ /* 0x000fe200078e00ff */
[----:B------:R-:W-:-:S03]  /*1db0*/  IADD3 R11, P0, PT, R27, R11, RZ ;  /* 0x0000000b1b0b7210 */ /* 0x000fc60007f1e0ff */
[----:B------:R-:W-:Y:S01]  /*1dc0*/  IMAD R27, R19, 0x8, R1 ;  /* 0x00000008131b7824 */ /* 0x000fe200078e0201 */
[----:B------:R-:W-:Y:S01]  /*1dd0*/  IADD3 R11, P1, PT, R26, R11, RZ ;  /* 0x0000000b1a0b7210 */ /* 0x000fe20007f3e0ff */
[----:B------:R-:W-:-:S04]  /*1de0*/  IMAD.HI.U32 R26, R12, R25, RZ ;  /* 0x000000190c1a7227 */ /* 0x000fc800078e00ff */
[----:B------:R-:W-:Y:S01]  /*1df0*/  IMAD.X R26, RZ, RZ, R26, P2 ;  /* 0x000000ffff1a7224 */ /* 0x000fe200010e061a */
[----:B------:R0:W-:Y:S01]  /*1e00*/  STL.64 [R27], R10 ;  /* 0x0000000a1b007387 */ /* 0x0001e20000100a00 */
[----:B------:R-:W-:-:S03]  /*1e10*/  IMAD.HI.U32 R12, R13, R25, RZ ;  /* 0x000000190d0c7227 */ /* 0x000fc600078e00ff */
[----:B------:R-:W-:Y:S01]  /*1e20*/  IADD3.X R26, P0, PT, R29, R26, RZ, P0, !PT ;  /* 0x0000001a1d1a7210 */ /* 0x000fe2000071e4ff */
[----:B------:R-:W-:Y:S02]  /*1e30*/  IMAD R13, R13, R25, RZ ;  /* 0x000000190d0d7224 */ /* 0x000fe400078e02ff */
[----:B------:R-:W-:Y:S02]  /*1e40*/  VIADD R19, R19, 0x1 ;  /* 0x0000000113137836 */ /* 0x000fe40000000000 */
[----:B------:R-:W-:Y:S01]  /*1e50*/  IMAD.X R12, RZ, RZ, R12, P0 ;  /* 0x000000ffff0c7224 */ /* 0x000fe200000e060c */
[----:B------:R-:W-:Y:S02]  /*1e60*/  ISETP.NE.AND P0, PT, R0, -0xf, PT ;  /* 0xfffffff10000780c */ /* 0x000fe40003f05270 */
[----:B------:R-:W-:-:S05]  /*1e70*/  IADD3.X R26, P1, PT, R13, R26, RZ, P1, !PT ;  /* 0x0000001a0d1a7210 */ /* 0x000fca0000f3e4ff */
[----:B------:R-:W-:Y:S02]  /*1e80*/  IMAD.X R13, RZ, RZ, R12, P1 ;  /* 0x000000ffff0d7224 */ /* 0x000fe400008e060c */
[----:B0-----:R-:W-:Y:S02]  /*1e90*/  IMAD.MOV.U32 R10, RZ, RZ, R26 ;  /* 0x000000ffff0a7224 */ /* 0x001fe400078e001a */
[----:B------:R-:W-:Y:S02]  /*1ea0*/  IMAD.MOV.U32 R11, RZ, RZ, R13 ;  /* 0x000000ffff0b7224 */ /* 0x000fe400078e000d */
[----:B------:R-:W-:Y:S05]  /*1eb0*/  @P0 BRA `(.L_x_34) ;  /* 0xfffffffc00900947 */ /* 0x000fea000383ffff */
[----:B------:R-:W-:Y:S05]  /*1ec0*/  BSYNC.RECONVERGENT B3 ;  /* 0x0000000000037941 */ /* 0x000fea0003800200 */
.L_x_33:
[----:B------:R-:W-:Y:S02]  /*1ed0*/  LOP3.LUT R0, R16, 0x7ff, RZ, 0xc0, !PT ;  /* 0x000007ff10007812 */ /* 0x000fe400078ec0ff */
[----:B------:R-:W-:-:S03]  /*1ee0*/  IADD3 R15, PT, PT, -R14, 0x13, RZ ;  /* 0x000000130e0f7810 */ /* 0x000fc60007ffe1ff */
[----:B------:R-:W-:-:S05]  /*1ef0*/  VIADD R0, R0, 0xfffffc00 ;  /* 0xfffffc0000007836 */ /* 0x000fca0000000000 */
[----:B------:R-:W-:-:S04]  /*1f00*/  ISETP.GE.U32.AND P0, PT, R0, 0x80, PT ;  /* 0x000000800000780c */ /* 0x000fc80003f06070 */
[----:B------:R-:W-:-:S09]  /*1f10*/  SEL R15, R15, 0x12, P0 ;  /* 0x000000120f0f7807 */ /* 0x000fd20000000000 */
.L_x_32:
[----:B------:R-:W-:Y:S05]  /*1f20*/  BSYNC.RECONVERGENT B2 ;  /* 0x0000000000027941 */ /* 0x000fea0003800200 */
.L_x_31:
[----:B------:R-:W-:Y:S01]  /*1f30*/  LOP3.LUT P0, R29, R16, 0x3f, RZ, 0xc0, !PT ;  /* 0x0000003f101d7812 */ /* 0x000fe2000780c0ff */
[----:B------:R-:W-:-:S04]  /*1f40*/  IMAD.IADD R14, R14, 0x1, R15 ;  /* 0x000000010e0e7824 */ /* 0x000fc800078e020f */
[----:B------:R-:W-:-:S05]  /*1f50*/  IMAD.U32 R26, R14, 0x8, R1 ;  /* 0x000000080e1a7824 */ /* 0x000fca00078e0001 */
[----:B------:R0:W-:Y:S04]  /*1f60*/  STL.64 [R26+-0x78], R10 ;  /* 0xffff880a1a007387 */ /* 0x0001e80000100a00 */
[----:B------:R-:W2:Y:S04]  /*1f70*/  @P0 LDL.64 R16, [R1+0x8] ;  /* 0x0000080001100983 */ /* 0x000ea80000100a00 */
[----:B------:R-:W3:Y:S04]  /*1f80*/  LDL.64 R12, [R1+0x10] ;  /* 0x00001000010c7983 */ /* 0x000ee80000100a00 */
[----:B------:R-:W4:Y:S01]  /*1f90*/  LDL.64 R8, [R1+0x18] ;  /* 0x0000180001087983 */ /* 0x000f220000100a00 */
[----:B------:R-:W-:Y:S01]  /*1fa0*/  @P0 LOP3.LUT R0, R29, 0x3f, RZ, 0x3c, !PT ;  /* 0x0000003f1d000812 */ /* 0x000fe200078e3cff */
[----:B------:R-:W-:Y:S01]  /*1fb0*/  BSSY.RECONVERGENT B2, `(.L_x_35) ;  /* 0x0000034000027945 */ /* 0x000fe20003800200 */
[----:B--2---:R-:W-:-:S02]  /*1fc0*/  @P0 SHF.R.U64 R15, R16, 0x1, R17 ;  /* 0x00000001100f0819 */ /* 0x004fc40000001211 */
[----:B------:R-:W-:Y:S02]  /*1fd0*/  @P0 SHF.R.U32.HI R17, RZ, 0x1, R17 ;  /* 0x00000001ff110819 */ /* 0x000fe40000011611 */
[CC--:B---3--:R-:W-:Y:S02]  /*1fe0*/  @P0 SHF.L.U32 R19, R12.reuse, R29.reuse, RZ ;  /* 0x0000001d0c130219 */ /* 0x0c8fe400000006ff */
[----:B0-----:R-:W-:Y:S02]  /*1ff0*/  @P0 SHF.R.U64 R10, R15, R0, R17 ;  /* 0x000000000f0a0219 */ /* 0x001fe40000001211 */
[--C-:B------:R-:W-:Y:S02]  /*2000*/  @P0 SHF.R.U32.HI R27, RZ, 0x1, R13.reuse ;  /* 0x00000001ff1b0819 */ /* 0x100fe4000001160d */
[C-C-:B------:R-:W-:Y:S02]  /*2010*/  @P0 SHF.R.U64 R25, R12.reuse, 0x1, R13.reuse ;  /* 0x000000010c190819 */ /* 0x140fe4000000120d */
[----:B------:R-:W-:-:S02]  /*2020*/  @P0 SHF.L.U64.HI R14, R12, R29, R13 ;  /* 0x0000001d0c0e0219 */ /* 0x000fc4000001020d */
[----:B------:R-:W-:Y:S02]  /*2030*/  @P0 SHF.R.U32.HI R11, RZ, R0, R17 ;  /* 0x00000000ff0b0219 */ /* 0x000fe40000011611 */
[----:B------:R-:W-:Y:S02]  /*2040*/  @P0 LOP3.LUT R12, R19, R10, RZ, 0xfc, !PT ;  /* 0x0000000a130c0212 */ /* 0x000fe400078efcff */
[----:B----4-:R-:W-:Y:S02]  /*2050*/  @P0 SHF.L.U32 R15, R8, R29, RZ ;  /* 0x0000001d080f0219 */ /* 0x010fe400000006ff */
[----:B------:R-:W-:Y:S01]  /*2060*/  @P0 SHF.R.U64 R16, R25, R0, R27 ;  /* 0x0000000019100219 */ /* 0x000fe2000000121b */
[----:B------:R-:W-:Y:S01]  /*2070*/  IMAD.SHL.U32 R10, R12, 0x4, RZ ;  /* 0x000000040c0a7824 */ /* 0x000fe200078e00ff */
[----:B------:R-:W-:Y:S02]  /*2080*/  @P0 LOP3.LUT R13, R14, R11, RZ, 0xfc, !PT ;  /* 0x0000000b0e0d0212 */ /* 0x000fe400078efcff */
[----:B------:R-:W-:-:S02]  /*2090*/  @P0 SHF.L.U64.HI R29, R8, R29, R9 ;  /* 0x0000001d081d0219 */ /* 0x000fc40000010209 */
[----:B------:R-:W-:Y:S02]  /*20a0*/  @P0 SHF.R.U32.HI R0, RZ, R0, R27 ;  /* 0x00000000ff000219 */ /* 0x000fe4000001161b */
[----:B------:R-:W-:Y:S02]  /*20b0*/  @P0 LOP3.LUT R8, R15, R16, RZ, 0xfc, !PT ;  /* 0x000000100f080212 */ /* 0x000fe400078efcff */
[----:B------:R-:W-:Y:S02]  /*20c0*/  SHF.L.U64.HI R12, R12, 0x2, R13 ;  /* 0x000000020c0c7819 */ /* 0x000fe4000001020d */
[----:B------:R-:W-:Y:S02]  /*20d0*/  @P0 LOP3.LUT R9, R29, R0, RZ, 0xfc, !PT ;  /* 0x000000001d090212 */ /* 0x000fe400078efcff */
[----:B------:R-:W-:Y:S02]  /*20e0*/  SHF.L.W.U32.HI R13, R13, 0x2, R8 ;  /* 0x000000020d0d7819 */ /* 0x000fe40000010e08 */
[----:B------:R-:W-:-:S02]  /*20f0*/  IADD3 RZ, P0, PT, RZ, -R10, RZ ;  /* 0x8000000affff7210 */ /* 0x000fc40007f1e0ff */
[----:B------:R-:W-:Y:S02]  /*2100*/  LOP3.LUT R0, RZ, R12, RZ, 0x33, !PT ;  /* 0x0000000cff007212 */ /* 0x000fe400078e33ff */
[----:B------:R-:W-:Y:S02]  /*2110*/  SHF.L.W.U32.HI R8, R8, 0x2, R9 ;  /* 0x0000000208087819 */ /* 0x000fe40000010e09 */
[----:B------:R-:W-:Y:S02]  /*2120*/  LOP3.LUT R11, RZ, R13, RZ, 0x33, !PT ;  /* 0x0000000dff0b7212 */ /* 0x000fe400078e33ff */
[----:B------:R-:W-:Y:S02]  /*2130*/  IADD3.X R15, P0, PT, RZ, R0, RZ, P0, !PT ;  /* 0x00000000ff0f7210 */ /* 0x000fe4000071e4ff */
[----:B------:R-:W-:Y:S02]  /*2140*/  LOP3.LUT R0, RZ, R8, RZ, 0x33, !PT ;  /* 0x00000008ff007212 */ /* 0x000fe400078e33ff */
[----:B------:R-:W-:-:S02]  /*2150*/  IADD3.X R14, P1, PT, RZ, R11, RZ, P0, !PT ;  /* 0x0000000bff0e7210 */ /* 0x000fc4000073e4ff */
[----:B------:R-:W-:-:S03]  /*2160*/  ISETP.GT.U32.AND P2, PT, R13, -0x1, PT ;  /* 0xffffffff0d00780c */ /* 0x000fc60003f44070 */
[----:B------:R-:W-:Y:S01]  /*2170*/  IMAD.X R11, RZ, RZ, R0, P1 ;  /* 0x000000ffff0b7224 */ /* 0x000fe200008e0600 */
[----:B------:R-:W-:-:S04]  /*2180*/  ISETP.GT.AND.EX P0, PT, R8, -0x1, PT, P2 ;  /* 0xffffffff0800780c */ /* 0x000fc80003f04320 */
[----:B------:R-:W-:Y:S02]  /*2190*/  SEL R0, R8, R11, P0 ;  /* 0x0000000b08007207 */ /* 0x000fe40000000000 */
[----:B------:R-:W-:Y:S02]  /*21a0*/  SEL R13, R13, R14, P0 ;  /* 0x0000000e0d0d7207 */ /* 0x000fe40000000000 */
[----:B------:R-:W-:Y:S02]  /*21b0*/  ISETP.NE.U32.AND P1, PT, R0, RZ, PT ;  /* 0x000000ff0000720c */ /* 0x000fe40003f25070 */
[----:B------:R-:W-:Y:S02]  /*21c0*/  SEL R17, R12, R15, P0 ;  /* 0x0000000f0c117207 */ /* 0x000fe40000000000 */
[----:B------:R-:W-:Y:S01]  /*21d0*/  SEL R14, R13, R0, !P1 ;  /* 0x000000000d0e7207 */ /* 0x000fe20004800000 */
[----:B------:R-:W-:-:S05]  /*21e0*/  @!P0 IMAD.MOV R10, RZ, RZ, -R10 ;  /* 0x000000ffff0a8224 */ /* 0x000fca00078e0a0a */
[----:B------:R-:W0:Y:S02]  /*21f0*/  FLO.U32 R14, R14 ;  /* 0x0000000e000e7300 */ /* 0x000e2400000e0000 */
[C---:B0-----:R-:W-:Y:S02]  /*2200*/  IADD3 R16, PT, PT, -R14.reuse, 0x1f, RZ ;  /* 0x0000001f0e107810 */ /* 0x041fe40007ffe1ff */
[----:B------:R-:W-:-:S03]  /*2210*/  IADD3 R11, PT, PT, -R14, 0x3f, RZ ;  /* 0x0000003f0e0b7810 */ /* 0x000fc60007ffe1ff */
[----:B------:R-:W-:-:S05]  /*2220*/  @P1 IMAD.MOV R11, RZ, RZ, R16 ;  /* 0x000000ffff0b1224 */ /* 0x000fca00078e0210 */
[----:B------:R-:W-:-:S13]  /*2230*/  ISETP.NE.AND P1, PT, R11, RZ, PT ;  /* 0x000000ff0b00720c */ /* 0x000fda0003f25270 */
[----:B------:R-:W-:Y:S05]  /*2240*/  @!P1 BRA `(.L_x_36) ;  /* 0x0000000000289947 */ /* 0x000fea0003800000 */
[--C-:B------:R-:W-:Y:S02]  /*2250*/  SHF.R.U64 R15, R10, 0x1, R17.reuse ;  /* 0x000000010a0f7819 */ /* 0x100fe40000001211 */
[C---:B------:R-:W-:Y:S02]  /*2260*/  LOP3.LUT R10, R11.reuse, 0x3f, RZ, 0xc0, !PT ;  /* 0x0000003f0b0a7812 */ /* 0x040fe400078ec0ff */
[----:B------:R-:W-:Y:S02]  /*2270*/  SHF.R.U32.HI R17, RZ, 0x1, R17 ;  /* 0x00000001ff117819 */ /* 0x000fe40000011611 */
[----:B------:R-:W-:Y:S02]  /*2280*/  LOP3.LUT R12, R11, 0x3f, RZ, 0xc, !PT ;  /* 0x0000003f0b0c7812 */ /* 0x000fe400078e0cff */
[CC--:B------:R-:W-:Y:S02]  /*2290*/  SHF.L.U64.HI R19, R13.reuse, R10.reuse, R0 ;  /* 0x0000000a0d137219 */ /* 0x0c0fe40000010200 */
[----:B------:R-:W-:-:S02]  /*22a0*/  SHF.L.U32 R10, R13, R10, RZ ;  /* 0x0000000a0d0a7219 */ /* 0x000fc400000006ff */
[-CC-:B------:R-:W-:Y:S02]  /*22b0*/  SHF.R.U64 R13, R15, R12.reuse, R17.reuse ;  /* 0x0000000c0f0d7219 */ /* 0x180fe40000001211 */
[----:B------:R-:W-:Y:S02]  /*22c0*/  SHF.R.U32.HI R0, RZ, R12, R17 ;  /* 0x0000000cff007219 */ /* 0x000fe40000011611 */
[----:B------:R-:W-:Y:S02]  /*22d0*/  LOP3.LUT R13, R10, R13, RZ, 0xfc, !PT ;  /* 0x0000000d0a0d7212 */ /* 0x000fe400078efcff */
[----:B------:R-:W-:-:S07]  /*22e0*/  LOP3.LUT R0, R19, R0, RZ, 0xfc, !PT ;  /* 0x0000000013007212 */ /* 0x000fce00078efcff */
.L_x_36:
[----:B------:R-:W-:Y:S05]  /*22f0*/  BSYNC.RECONVERGENT B2 ;  /* 0x0000000000027941 */ /* 0x000fea0003800200 */
.L_x_35:
[----:B------:R-:W-:-:S04]  /*2300*/  IMAD.WIDE.U32 R14, R13, 0x2168c235, RZ ;  /* 0x2168c2350d0e7825 */ /* 0x000fc800078e00ff */
[----:B------:R-:W-:Y:S01]  /*2310*/  IMAD.MOV.U32 R16, RZ, RZ, R15 ;  /* 0x000000ffff107224 */ /* 0x000fe200078e000f */
[----:B------:R-:W-:Y:S01]  /*2320*/  IADD3 RZ, P1, PT, R14, R14, RZ ;  /* 0x0000000e0eff7210 */ /* 0x000fe20007f3e0ff */
[----:B------:R-:W-:Y:S02]  /*2330*/  IMAD.MOV.U32 R17, RZ, RZ, RZ ;  /* 0x000000ffff117224 */ /* 0x000fe400078e00ff */
[----:B------:R-:W-:-:S04]  /*2340*/  IMAD.HI.U32 R10, R0, -0x36f0255e, RZ ;  /* 0xc90fdaa2000a7827 */ /* 0x000fc800078e00ff */
[----:B------:R-:W-:-:S04]  /*2350*/  IMAD.WIDE.U32 R12, R13, -0x36f0255e, R16 ;  /* 0xc90fdaa20d0c7825 */ /* 0x000fc800078e0010 */
[C---:B------:R-:W-:Y:S02]  /*2360*/  IMAD R15, R0.reuse, -0x36f0255e, RZ ;  /* 0xc90fdaa2000f7824 */ /* 0x040fe400078e02ff */
[----:B------:R-:W-:-:S04]  /*2370*/  IMAD.WIDE.U32 R12, P2, R0, 0x2168c235, R12 ;  /* 0x2168c235000c7825 */ /* 0x000fc8000784000c */
[----:B------:R-:W-:Y:S01]  /*2380*/  IMAD.X R0, RZ, RZ, R10, P2 ;  /* 0x000000ffff007224 */ /* 0x000fe200010e060a */
[----:B------:R-:W-:Y:S02]  /*2390*/  IADD3 R10, P2, PT, R15, R13, RZ ;  /* 0x0000000d0f0a7210 */ /* 0x000fe40007f5e0ff */
[----:B------:R-:W-:Y:S02]  /*23a0*/  IADD3.X RZ, P1, PT, R12, R12, RZ, P1, !PT ;  /* 0x0000000c0cff7210 */ /* 0x000fe40000f3e4ff */
[C---:B------:R-:W-:Y:S01]  /*23b0*/  ISETP.GT.U32.AND P3, PT, R10.reuse, RZ, PT ;  /* 0x000000ff0a00720c */ /* 0x040fe20003f64070 */
[----:B------:R-:W-:Y:S01]  /*23c0*/  IMAD.X R0, RZ, RZ, R0, P2 ;  /* 0x000000ffff007224 */ /* 0x000fe200010e0600 */
[----:B------:R-:W-:-:S04]  /*23d0*/  IADD3.X R13, P2, PT, R10, R10, RZ, P1, !PT ;  /* 0x0000000a0a0d7210 */ /* 0x000fc80000f5e4ff */
[C---:B------:R-:W-:Y:S01]  /*23e0*/  ISETP.GT.AND.EX P1, PT, R0.reuse, RZ, PT, P3 ;  /* 0x000000ff0000720c */ /* 0x040fe20003f24330 */
[----:B------:R-:W-:-:S03]  /*23f0*/  IMAD.X R15, R0, 0x1, R0, P2 ;  /* 0x00000001000f7824 */ /* 0x000fc600010e0600 */
[----:B------:R-:W-:Y:S02]  /*2400*/  SEL R13, R13, R10, P1 ;  /* 0x0000000a0d0d7207 */ /* 0x000fe40000800000 */
[----:B------:R-:W-:Y:S02]  /*2410*/  SEL R15, R15, R0, P1 ;  /* 0x000000000f0f7207 */ /* 0x000fe40000800000 */
[----:B------:R-:W-:Y:S02]  /*2420*/  IADD3 R0, P2, PT, R13, 0x1, RZ ;  /* 0x000000010d007810 */ /* 0x000fe40007f5e0ff */
[----:B------:R-:W-:Y:S02]  /*2430*/  SEL R12, RZ, 0xffffffff, !P1 ;  /* 0xffffffffff0c7807 */ /* 0x000fe40004800000 */
[----:B------:R-:W-:Y:S01]  /*2440*/  LOP3.LUT P1, R10, R18, 0x80000000, RZ, 0xc0, !PT ;  /* 0x80000000120a7812 */ /* 0x000fe2000782c0ff */
[----:B------:R-:W-:Y:S01]  /*2450*/  IMAD.X R13, RZ, RZ, R15, P2 ;  /* 0x000000ffff0d7224 */ /* 0x000fe200010e060f */
[----:B------:R-:W-:Y:S01]  /*2460*/  SHF.R.U32.HI R15, RZ, 0x1e, R9 ;  /* 0x0000001eff0f7819 */ /* 0x000fe20000011609 */
[----:B------:R-:W-:Y:S01]  /*2470*/  IMAD.IADD R11, R12, 0x1, -R11 ;  /* 0x000000010c0b7824 */ /* 0x000fe200078e0a0b */
[----:B------:R-:W-:-:S02]  /*2480*/  @!P0 LOP3.LUT R10, R10, 0x80000000, RZ, 0x3c, !PT ;  /* 0x800000000a0a8812 */ /* 0x000fc400078e3cff */
[----:B------:R-:W-:Y:S01]  /*2490*/  SHF.R.U64 R0, R0, 0xa, R13 ;  /* 0x0000000a00007819 */ /* 0x000fe2000000120d */
[----:B------:R-:W-:Y:S01]  /*24a0*/  IMAD.SHL.U32 R9, R11, 0x100000, RZ ;  /* 0x001000000b097824 */ /* 0x000fe200078e00ff */
[----:B------:R-:W-:Y:S02]  /*24b0*/  LEA.HI R8, R8, R15, RZ, 0x1 ;  /* 0x0000000f08087211 */ /* 0x000fe400078f08ff */
[----:B------:R-:W-:-:S03]  /*24c0*/  IADD3 R0, P2, PT, R0, 0x1, RZ ;  /* 0x0000000100007810 */ /* 0x000fc60007f5e0ff */
[----:B------:R-:W-:Y:S01]  /*24d0*/  @P1 IMAD.MOV R8, RZ, RZ, -R8 ;  /* 0x000000ffff081224 */ /* 0x000fe200078e0a08 */
[----:B------:R-:W-:-:S04]  /*24e0*/  LEA.HI.X R13, R13, RZ, RZ, 0x16, P2 ;  /* 0x000000ff0d0d7211 */ /* 0x000fc800010fb4ff */
[--C-:B------:R-:W-:Y:S02]  /*24f0*/  SHF.R.U64 R0, R0, 0x1, R13.reuse ;  /* 0x0000000100007819 */ /* 0x100fe4000000120d */
[----:B------:R-:W-:Y:S02]  /*2500*/  SHF.R.U32.HI R12, RZ, 0x1, R13 ;  /* 0x00000001ff0c7819 */ /* 0x000fe4000001160d */
[----:B------:R-:W-:-:S04]  /*2510*/  IADD3 R0, P2, P3, RZ, RZ, R0 ;  /* 0x000000ffff007210 */ /* 0x000fc80007b5e000 */
[----:B------:R-:W-:-:S04]  /*2520*/  IADD3.X R9, PT, PT, R9, 0x3fe00000, R12, P2, P3 ;  /* 0x3fe0000009097810 */ /* 0x000fc800017e640c */
[----:B------:R-:W-:-:S07]  /*2530*/  LOP3.LUT R18, R9, R10, RZ, 0xfc, !PT ;  /* 0x0000000a09127212 */ /* 0x000fce00078efcff */
.L_x_30:
[----:B------:R-:W-:Y:S02]  /*2540*/  IMAD.MOV.U32 R25, RZ, RZ, 0x0 ;  /* 0x00000000ff197424 */ /* 0x000fe400078e00ff */
[----:B------:R-:W-:Y:S02]  /*2550*/  IMAD.MOV.U32 R10, RZ, RZ, R8 ;  /* 0x000000ffff0a7224 */ /* 0x000fe400078e0008 */
[----:B------:R-:W-:Y:S02]  /*2560*/  IMAD.MOV.U32 R8, RZ, RZ, R0 ;  /* 0x000000ffff087224 */ /* 0x000fe400078e0000 */
[----:B------:R-:W-:Y:S01]  /*2570*/  IMAD.MOV.U32 R9, RZ, RZ, R18 ;  /* 0x000000ffff097224 */ /* 0x000fe200078e0012 */
[----:B------:R-:W-:Y:S06]  /*2580*/  RET.REL.NODEC R24 `(_Z14sum_RegressionP7complexS0_S0_) ;  /* 0xffffffd8189c7950 */ /* 0x000fec0003c3ffff */
.L_x_37:
[----:B------:R-:W-:-:S00]  /*2590*/  BRA `(.L_x_37) ;  /* 0xfffffffc00fc7947 */ /* 0x000fc0000383ffff */
[----:B------:R-:W-:-:S00]  /*25a0*/  NOP ;  /* 0x0000000000007918 */ /* 0x000fc00000000000 */
        /* <DEDUP_REMOVED lines=13> */
.L_x_52:


//--------------------- .text._Z16compute_Even_OddP7complexS0_S0_ --------------------------
	.section	.text._Z16compute_Even_OddP7complexS0_S0_,"ax",@progbits
	.align	128
        .global         _Z16compute_Even_OddP7complexS0_S0_
        .type           _Z16compute_Even_OddP7complexS0_S0_,@function
        .size           _Z16compute_Even_OddP7complexS0_S0_,(.L_x_53 - _Z16compute_Even_OddP7complexS0_S0_)
        .other          _Z16compute_Even_OddP7complexS0_S0_,@"STO_CUDA_ENTRY STV_DEFAULT"
_Z16compute_Even_OddP7complexS0_S0_:
.text._Z16compute_Even_OddP7complexS0_S0_:
[----:B------:R-:W0:Y:S01]  /*0000*/  LDC R1, c[0x0][0x37c] ;  /* 0x0000df00ff017b82 */ /* 0x000e220000000800 */
[----:B------:R-:W1:Y:S07]  /*0010*/  S2R R3, SR_TID.X ;  /* 0x0000000000037919 */ /* 0x000e6e0000002100 */
[----:B------:R-:W1:Y:S01]  /*0020*/  S2UR UR4, SR_CTAID.X ;  /* 0x00000000000479c3 */ /* 0x000e620000002500 */
[----:B------:R-:W-:Y:S01]  /*0030*/  UMOV UR5, 0x402921fb ;  /* 0x402921fb00057882 */ /* 0x000fe20000000000 */
[----:B------:R-:W-:Y:S01]  /*0040*/  BSSY.RECONVERGENT B0, `(.L_x_38) ;  /* 0x000002c000007945 */ /* 0x000fe20003800200 */
[----:B0-----:R-:W-:-:S05]  /*0050*/  VIADD R1, R1, 0xffffffd8 ;  /* 0xffffffd801017836 */ /* 0x001fca0000000000 */
[----:B------:R-:W1:Y:S02]  /*0060*/  LDC R2, c[0x0][0x360] ;  /* 0x0000d800ff027b82 */ /* 0x000e640000000800 */
[----:B-1----:R-:W-:Y:S01]  /*0070*/  IMAD R2, R2, UR4, R3 ;  /* 0x0000000402027c24 */ /* 0x002fe2000f8e0203 */
[----:B------:R-:W-:-:S04]  /*0080*/  UMOV UR4, 0x54442eea ;  /* 0x54442eea00047882 */ /* 0x000fc80000000000 */
[----:B------:R-:W-:-:S04]  /*0090*/  SHF.R.S32.HI R3, RZ, 0x1f, R2 ;  /* 0x0000001fff037819 */ /* 0x000fc80000011402 */
[----:B------:R-:W-:-:S04]  /*00a0*/  LEA.HI R0, R3, R2, RZ, 0xd ;  /* 0x0000000203007211 */ /* 0x000fc800078f68ff */
[----:B------:R-:W-:Y:S02]  /*00b0*/  LOP3.LUT R3, R0, 0xffffe000, RZ, 0xc0, !PT ;  /* 0xffffe00000037812 */ /* 0x000fe400078ec0ff */
[----:B------:R-:W-:-:S03]  /*00c0*/  SHF.R.S32.HI R6, RZ, 0xd, R0 ;  /* 0x0000000dff067819 */ /* 0x000fc60000011400 */
[----:B------:R-:W-:-:S03]  /*00d0*/  IMAD.IADD R3, R2, 0x1, -R3 ;  /* 0x0000000102037824 */ /* 0x000fc600078e0a03 */
[----:B------:R-:W-:Y:S08]  /*00e0*/  I2F.F64 R6, R6 ;  /* 0x0000000600067312 */ /* 0x000ff00000201c00 */
[----:B------:R-:W0:Y:S02]  /*00f0*/  I2F.F64 R4, R3 ;  /* 0x0000000300047312 */ /* 0x000e240000201c00 */
[----:B0-----:R-:W-:Y:S01]  /*0100*/  DMUL R4, R4, -UR4 ;  /* 0x8000000404047c28 */ /* 0x001fe20008000000 */
[----:B------:R-:W0:Y:S07]  /*0110*/  LDCU.64 UR4, c[0x0][0x358] ;  /* 0x00006b00ff0477ac */ /* 0x000e2e0008000a00 */
[----:B------:R-:W-:-:S08]  /*0120*/  DMUL R4, R4, R6 ;  /* 0x0000000604047228 */ /* 0x000fd00000000000 */
[----:B------:R-:W-:-:S08]  /*0130*/  DMUL R10, R4, 6.103515625e-05 ;  /* 0x3f100000040a7828 */ /* 0x000fd00000000000 */
[----:B------:R-:W-:-:S14]  /*0140*/  DSETP.NEU.AND P0, PT, |R10|, +INF , PT ;  /* 0x7ff000000a00742a */ /* 0x000fdc0003f0d200 */
[----:B------:R-:W-:Y:S01]  /*0150*/  @!P0 DMUL R8, RZ, R10 ;  /* 0x0000000aff088228 */ /* 0x000fe20000000000 */
[----:B------:R-:W-:Y:S01]  /*0160*/  @!P0 IMAD.MOV.U32 R0, RZ, RZ, 0x1 ;  /* 0x00000001ff008424 */ /* 0x000fe200078e00ff */
[----:B0-----:R-:W-:Y:S09]  /*0170*/  @!P0 BRA `(.L_x_39) ;  /* 0x0000000000608947 */ /* 0x001ff20003800000 */
[----:B------:R-:W-:Y:S01]  /*0180*/  UMOV UR6, 0x6dc9c883 ;  /* 0x6dc9c88300067882 */ /* 0x000fe20000000000 */
[----:B------:R-:W-:Y:S01]  /*0190*/  UMOV UR7, 0x3fe45f30 ;  /* 0x3fe45f3000077882 */ /* 0x000fe20000000000 */
[C---:B------:R-:W-:Y:S01]  /*01a0*/  DSETP.GE.AND P0, PT, |R10|.reuse, 2.14748364800000000000e+09, PT ;  /* 0x41e000000a00742a */ /* 0x040fe20003f06200 */
[----:B------:R-:W-:Y:S01]  /*01b0*/  BSSY.RECONVERGENT B1, `(.L_x_40) ;  /* 0x0000013000017945 */ /* 0x000fe20003800200 */
[----:B------:R-:W-:Y:S01]  /*01c0*/  DMUL R4, R10, UR6 ;  /* 0x000000060a047c28 */ /* 0x000fe20008000000 */
        /* <DEDUP_REMOVED lines=15> */
[----:B------:R-:W-:Y:S05]  /*02c0*/  CALL.REL.NOINC `($_Z16compute_Even_OddP7complexS0_S0_$__internal_trig_reduction_slowpathd) ;  /* 0x0000000400cc7944 */ /* 0x000fea0003c00000 */
[----:B------:R-:W-:-:S07]  /*02d0*/  IMAD.MOV.U32 R0, RZ, RZ, R6 ;  /* 0x000000ffff007224 */ /* 0x000fce00078e0006 */
.L_x_41:
[----:B------:R-:W-:Y:S05]  /*02e0*/  BSYNC.RECONVERGENT B1 ;  /* 0x0000000000017941 */ /* 0x000fea0003800200 */
.L_x_40:
[----:B------:R-:W-:-:S07]  /*02f0*/  VIADD R0, R0, 0x1 ;  /* 0x0000000100007836 */ /* 0x000fce0000000000 */
.L_x_39:
[----:B------:R-:W-:Y:S05]  /*0300*/  BSYNC.RECONVERGENT B0 ;  /* 0x0000000000007941 */ /* 0x000fea0003800200 */
.L_x_38:
[----:B------:R-:W0:Y:S01]  /*0310*/  LDCU.64 UR6, c[0x4][0x8] ;  /* 0x01000100ff0677ac */ /* 0x000e220008000a00 */
[----:B------:R-:W-:-:S05]  /*0320*/  IMAD.SHL.U32 R4, R0, 0x40, RZ ;  /* 0x0000004000047824 */ /* 0x000fca00078e00ff */
[----:B------:R-:W-:-:S04]  /*0330*/  LOP3.LUT R4, R4, 0x40, RZ, 0xc0, !PT ;  /* 0x0000004004047812 */ /* 0x000fc800078ec0ff */
[----:B0-----:R-:W-:-:S05]  /*0340*/  IADD3 R22, P0, PT, R4, UR6, RZ ;  /* 0x0000000604167c10 */ /* 0x001fca000ff1e0ff */
[----:B------:R-:W-:-:S05]  /*0350*/  IMAD.X R23, RZ, RZ, UR7, P0 ;  /* 0x00000007ff177e24 */ /* 0x000fca00080e06ff */
[----:B------:R-:W2:Y:S04]  /*0360*/  LDG.E.128.CONSTANT R4, desc[UR4][R22.64] ;  /* 0x0000000416047981 */ /* 0x000ea8000c1e9d00 */
[----:B------:R-:W3:Y:S04]  /*0370*/  LDG.E.128.CONSTANT R12, desc[UR4][R22.64+0x10] ;  /* 0x00001004160c7981 */ /* 0x000ee8000c1e9d00 */
[----:B------:R-:W4:Y:S01]  /*0380*/  LDG.E.128.CONSTANT R16, desc[UR4][R22.64+0x20] ;  /* 0x0000200416107981 */ /* 0x000f22000c1e9d00 */
[----:B------:R-:W-:Y:S01]  /*0390*/  LOP3.LUT R20, R0, 0x1, RZ, 0xc0, !PT ;  /* 0x0000000100147812 */ /* 0x000fe200078ec0ff */
[----:B------:R-:W-:Y:S01]  /*03a0*/  IMAD.MOV.U32 R24, RZ, RZ, 0x20fd8164 ;  /* 0x20fd8164ff187424 */ /* 0x000fe200078e00ff */
[----:B------:R-:W-:Y:S01]  /*03b0*/  DSETP.NEU.AND P1, PT, |R10|, +INF , PT ;  /* 0x7ff000000a00742a */ /* 0x000fe20003f2d200 */
[----:B------:R-:W-:Y:S01]  /*03c0*/  IMAD.MOV.U32 R25, RZ, RZ, 0x3da8ff83 ;  /* 0x3da8ff83ff197424 */ /* 0x000fe200078e00ff */
[----:B------:R-:W-:Y:S01]  /*03d0*/  ISETP.NE.U32.AND P0, PT, R20, 0x1, PT ;  /* 0x000000011400780c */ /* 0x000fe20003f05070 */
[----:B------:R-:W-:Y:S01]  /*03e0*/  DMUL R20, R8, R8 ;  /* 0x0000000808147228 */ /* 0x000fe20000000000 */
[----:B------:R-:W-:Y:S02]  /*03f0*/  BSSY.RECONVERGENT B0, `(.L_x_42) ;  /* 0x000002b000007945 */ /* 0x000fe40003800200 */
[----:B------:R-:W-:-:S02]  /*0400*/  FSEL R24, R24, -8.06006814911005101289e+34, !P0 ;  /* 0xf9785eba18187808 */ /* 0x000fc40004000000 */
[----:B------:R-:W-:-:S06]  /*0410*/  FSEL R25, -R25, 0.11223486810922622681, !P0 ;  /* 0x3de5db6519197808 */ /* 0x000fcc0004000100 */
[----:B--2---:R-:W-:-:S08]  /*0420*/  DFMA R4, R20, R24, R4 ;  /* 0x000000181404722b */ /* 0x004fd00000000004 */
[----:B------:R-:W-:-:S08]  /*0430*/  DFMA R4, R20, R4, R6 ;  /* 0x000000041404722b */ /* 0x000fd00000000006 */
[----:B---3--:R-:W-:-:S08]  /*0440*/  DFMA R4, R20, R4, R12 ;  /* 0x000000041404722b */ /* 0x008fd0000000000c */
[----:B------:R-:W-:Y:S02]  /*0450*/  DFMA R4, R20, R4, R14 ;  /* 0x000000041404722b */ /* 0x000fe4000000000e */
[----:B------:R-:W-:-:S06]  /*0460*/  @!P1 DMUL R14, RZ, R10 ;  /* 0x0000000aff0e9228 */ /* 0x000fcc0000000000 */
[----:B----4-:R-:W-:-:S08]  /*0470*/  DFMA R4, R20, R4, R16 ;  /* 0x000000041404722b */ /* 0x010fd00000000010 */
[----:B------:R-:W-:-:S08]  /*0480*/  DFMA R4, R20, R4, R18 ;  /* 0x000000041404722b */ /* 0x000fd00000000012 */
[----:B------:R-:W-:Y:S02]  /*0490*/  DFMA R8, R4, R8, R8 ;  /* 0x000000080408722b */ /* 0x000fe40000000008 */
[----:B------:R-:W-:-:S10]  /*04a0*/  DFMA R4, R20, R4, 1 ;  /* 0x3ff000001404742b */ /* 0x000fd40000000004 */
[----:B------:R-:W-:Y:S02]  /*04b0*/  FSEL R6, R4, R8, !P0 ;  /* 0x0000000804067208 */ /* 0x000fe40004000000 */
[----:B------:R-:W-:Y:S02]  /*04c0*/  FSEL R7, R5, R9, !P0 ;  /* 0x0000000905077208 */ /* 0x000fe40004000000 */
[----:B------:R-:W-:Y:S01]  /*04d0*/  LOP3.LUT P0, RZ, R0, 0x2, RZ, 0xc0, !PT ;  /* 0x0000000200ff7812 */ /* 0x000fe2000780c0ff */
[----:B------:R-:W-:-:S03]  /*04e0*/  @!P1 IMAD.MOV.U32 R0, RZ, RZ, RZ ;  /* 0x000000ffff009224 */ /* 0x000fc600078e00ff */
[----:B------:R-:W-:-:S10]  /*04f0*/  DADD R4, RZ, -R6 ;  /* 0x00000000ff047229 */ /* 0x000fd40000000806 */
[----:B------:R-:W-:Y:S02]  /*0500*/  FSEL R12, R6, R4, !P0 ;  /* 0x00000004060c7208 */ /* 0x000fe40004000000 */
[----:B------:R-:W-:Y:S01]  /*0510*/  FSEL R13, R7, R5, !P0 ;  /* 0x00000005070d7208 */ /* 0x000fe20004000000 */
[----:B------:R-:W-:Y:S06]  /*0520*/  @!P1 BRA `(.L_x_43) ;  /* 0x00000000005c9947 */ /* 0x000fec0003800000 */
[----:B------:R-:W-:Y:S01]  /*0530*/  UMOV UR6, 0x6dc9c883 ;  /* 0x6dc9c88300067882 */ /* 0x000fe20000000000 */
[----:B------:R-:W-:Y:S01]  /*0540*/  UMOV UR7, 0x3fe45f30 ;  /* 0x3fe45f3000077882 */ /* 0x000fe20000000000 */
[C---:B------:R-:W-:Y:S02]  /*0550*/  DSETP.GE.AND P0, PT, |R10|.reuse, 2.14748364800000000000e+09, PT ;  /* 0x41e000000a00742a */ /* 0x040fe40003f06200 */
        /* <DEDUP_REMOVED lines=17> */
[----:B------:R-:W-:Y:S02]  /*0670*/  IMAD.MOV.U32 R0, RZ, RZ, R6 ;  /* 0x000000ffff007224 */ /* 0x000fe400078e0006 */
[----:B------:R-:W-:Y:S02]  /*0680*/  IMAD.MOV.U32 R14, RZ, RZ, R8 ;  /* 0x000000ffff0e7224 */ /* 0x000fe400078e0008 */
[----:B------:R-:W-:-:S07]  /*0690*/  IMAD.MOV.U32 R15, RZ, RZ, R9 ;  /* 0x000000ffff0f7224 */ /* 0x000fce00078e0009 */
.L_x_43:
[----:B------:R-:W-:Y:S05]  /*06a0*/  BSYNC.RECONVERGENT B0 ;  /* 0x0000000000007941 */ /* 0x000fea0003800200 */
.L_x_42:
[----:B------:R-:W0:Y:S01]  /*06b0*/  LDCU.64 UR6, c[0x4][0x8] ;  /* 0x01000100ff0677ac */ /* 0x000e220008000a00 */
[----:B------:R-:W-:Y:S01]  /*06c0*/  IMAD.SHL.U32 R4, R0, 0x40, RZ ;  /* 0x0000004000047824 */ /* 0x000fe200078e00ff */
[----:B------:R-:W1:Y:S04]  /*06d0*/  LDC.64 R20, c[0x0][0x380] ;  /* 0x0000e000ff147b82 */ /* 0x000e680000000a00 */
[----:B------:R-:W-:-:S04]  /*06e0*/  LOP3.LUT R4, R4, 0x40, RZ, 0xc0, !PT ;  /* 0x0000004004047812 */ /* 0x000fc800078ec0ff */
[----:B0-----:R-:W-:-:S05]  /*06f0*/  IADD3 R26, P0, PT, R4, UR6, RZ ;  /* 0x00000006041a7c10 */ /* 0x001fca000ff1e0ff */
[----:B------:R-:W-:-:S05]  /*0700*/  IMAD.X R27, RZ, RZ, UR7, P0 ;  /* 0x00000007ff1b7e24 */ /* 0x000fca00080e06ff */
[----:B------:R-:W2:Y:S04]  /*0710*/  LDG.E.128.CONSTANT R4, desc[UR4][R26.64] ;  /* 0x000000041a047981 */ /* 0x000ea8000c1e9d00 */
[----:B------:R-:W3:Y:S04]  /*0720*/  LDG.E.128.CONSTANT R8, desc[UR4][R26.64+0x10] ;  /* 0x000010041a087981 */ /* 0x000ee8000c1e9d00 */
[----:B------:R2:W4:Y:S01]  /*0730*/  LDG.E.128.CONSTANT R16, desc[UR4][R26.64+0x20] ;  /* 0x000020041a107981 */ /* 0x000522000c1e9d00 */
[----:B------:R-:W-:Y:S01]  /*0740*/  LOP3.LUT R22, R0, 0x1, RZ, 0xc0, !PT ;  /* 0x0000000100167812 */ /* 0x000fe200078ec0ff */
[----:B------:R-:W-:-:S02]  /*0750*/  IMAD.MOV.U32 R24, RZ, RZ, 0x20fd8164 ;  /* 0x20fd8164ff187424 */ /* 0x000fc400078e00ff */
[----:B------:R-:W-:Y:S01]  /*0760*/  IMAD.MOV.U32 R25, RZ, RZ, 0x3da8ff83 ;  /* 0x3da8ff83ff197424 */ /* 0x000fe200078e00ff */
[----:B------:R-:W-:Y:S01]  /*0770*/  ISETP.NE.U32.AND P0, PT, R22, 0x1, PT ;  /* 0x000000011600780c */ /* 0x000fe20003f05070 */
[----:B------:R-:W-:Y:S01]  /*0780*/  IMAD.SHL.U32 R3, R3, 0x2, RZ ;  /* 0x0000000203037824 */ /* 0x000fe200078e00ff */
[----:B------:R-:W-:Y:S02]  /*0790*/  DMUL R22, R14, R14 ;  /* 0x0000000e0e167228 */ /* 0x000fe40000000000 */
[----:B------:R-:W-:Y:S01]  /*07a0*/  FSEL R24, R24, -8.06006814911005101289e+34, !P0 ;  /* 0xf9785eba18187808 */ /* 0x000fe20004000000 */
[----:B-1----:R-:W-:Y:S01]  /*07b0*/  IMAD.WIDE R20, R3, 0x10, R20 ;  /* 0x0000001003147825 */ /* 0x002fe200078e0214 */
[----:B------:R-:W-:-:S06]  /*07c0*/  FSEL R25, -R25, 0.11223486810922622681, !P0 ;  /* 0x3de5db6519197808 */ /* 0x000fcc0004000100 */
[C---:B--2---:R-:W-:Y:S01]  /*07d0*/  DFMA R26, R22.reuse, R24, R4 ;  /* 0x00000018161a722b */ /* 0x044fe20000000004 */
[----:B------:R-:W2:Y:S04]  /*07e0*/  LDG.E.64 R4, desc[UR4][R20.64+0x8] ;  /* 0x0000080414047981 */ /* 0x000ea8000c1e1b00 */
[----:B------:R-:W5:Y:S03]  /*07f0*/  LDG.E.64 R24, desc[UR4][R20.64] ;  /* 0x0000000414187981 */ /* 0x000f66000c1e1b00 */
[----:B------:R-:W-:-:S08]  /*0800*/  DFMA R6, R22, R26, R6 ;  /* 0x0000001a1606722b */ /* 0x000fd00000000006 */
[----:B---3--:R-:W-:-:S08]  /*0810*/  DFMA R6, R22, R6, R8 ;  /* 0x000000061606722b */ /* 0x008fd00000000008 */
[----:B------:R-:W-:-:S08]  /*0820*/  DFMA R6, R22, R6, R10 ;  /* 0x000000061606722b */ /* 0x000fd0000000000a */
[----:B----4-:R-:W-:-:S08]  /*0830*/  DFMA R6, R22, R6, R16 ;  /* 0x000000061606722b */ /* 0x010fd00000000010 */
[----:B------:R-:W-:-:S08]  /*0840*/  DFMA R6, R22, R6, R18 ;  /* 0x000000061606722b */ /* 0x000fd00000000012 */
[----:B------:R-:W-:Y:S02]  /*0850*/  DFMA R14, R6, R14, R14 ;  /* 0x0000000e060e722b */ /* 0x000fe4000000000e */
[----:B------:R-:W-:Y:S01]  /*0860*/  DFMA R6, R22, R6, 1 ;  /* 0x3ff000001606742b */ /* 0x000fe20000000006 */
[----:B------:R-:W0:Y:S09]  /*0870*/  LDC.64 R22, c[0x0][0x390] ;  /* 0x0000e400ff167b82 */ /* 0x000e320000000a00 */
[----:B------:R-:W-:-:S02]  /*0880*/  FSEL R8, R6, R14, !P0 ;  /* 0x0000000e06087208 */ /* 0x000fc40004000000 */
[----:B------:R-:W-:Y:S02]  /*0890*/  FSEL R9, R7, R15, !P0 ;  /* 0x0000000f07097208 */ /* 0x000fe40004000000 */
[----:B------:R-:W1:Y:S01]  /*08a0*/  LDC.64 R14, c[0x0][0x388] ;  /* 0x0000e200ff0e7b82 */ /* 0x000e620000000a00 */
[----:B------:R-:W-:-:S03]  /*08b0*/  LOP3.LUT P0, RZ, R0, 0x2, RZ, 0xc0, !PT ;  /* 0x0000000200ff7812 */ /* 0x000fc6000780c0ff */
[----:B------:R-:W-:-:S10]  /*08c0*/  DADD R6, RZ, -R8 ;  /* 0x00000000ff067229 */ /* 0x000fd40000000808 */
[----:B------:R-:W-:Y:S02]  /*08d0*/  FSEL R6, R8, R6, !P0 ;  /* 0x0000000608067208 */ /* 0x000fe40004000000 */
[----:B------:R-:W-:-:S06]  /*08e0*/  FSEL R7, R9, R7, !P0 ;  /* 0x0000000709077208 */ /* 0x000fcc0004000000 */
[C---:B--2---:R-:W-:Y:S02]  /*08f0*/  DMUL R8, R6.reuse, R4 ;  /* 0x0000000406087228 */ /* 0x044fe40000000000 */
[----:B-----5:R-:W-:-:S06]  /*0900*/  DMUL R10, R6, R24 ;  /* 0x00000018060a7228 */ /* 0x020fcc0000000000 */
[C---:B------:R-:W-:Y:S02]  /*0910*/  DFMA R8, R12.reuse, R24, -R8 ;  /* 0x000000180c08722b */ /* 0x040fe40000000808 */
[----:B------:R-:W-:Y:S01]  /*0920*/  DFMA R10, R12, R4, R10 ;  /* 0x000000040c0a722b */ /* 0x000fe2000000000a */
[----:B-1----:R-:W-:-:S05]  /*0930*/  IMAD.WIDE R4, R2, 0x10, R14 ;  /* 0x0000001002047825 */ /* 0x002fca00078e020e */
[----:B------:R-:W-:Y:S04]  /*0940*/  STG.E.64 desc[UR4][R4.64], R8 ;  /* 0x0000000804007986 */ /* 0x000fe8000c101b04 */
[----:B------:R-:W-:Y:S04]  /*0950*/  STG.E.64 desc[UR4][R4.64+0x8], R10 ;  /* 0x0000080a04007986 */ /* 0x000fe8000c101b04 */
[----:B------:R-:W2:Y:S04]  /*0960*/  LDG.E.64 R16, desc[UR4][R20.64+0x18] ;  /* 0x0000180414107981 */ /* 0x000ea8000c1e1b00 */
[----:B------:R-:W3:Y:S01]  /*0970*/  LDG.E.64 R14, desc[UR4][R20.64+0x10] ;  /* 0x00001004140e7981 */ /* 0x000ee2000c1e1b00 */
[----:B0-----:R-:W-:Y:S01]  /*0980*/  IMAD.WIDE R2, R2, 0x10, R22 ;  /* 0x0000001002027825 */ /* 0x001fe200078e0216 */
[----:B--2---:R-:W-:-:S02]  /*0990*/  DMUL R18, R6, R16 ;  /* 0x0000001006127228 */ /* 0x004fc40000000000 */
[----:B---3--:R-:W-:-:S06]  /*09a0*/  DMUL R6, R6, R14 ;  /* 0x0000000e06067228 */ /* 0x008fcc0000000000 */
[C---:B------:R-:W-:Y:S02]  /*09b0*/  DFMA R18, R12.reuse, R14, -R18 ;  /* 0x0000000e0c12722b */ /* 0x040fe40000000812 */
[----:B------:R-:W-:-:S05]  /*09c0*/  DFMA R6, R12, R16, R6 ;  /* 0x000000100c06722b */ /* 0x000fca0000000006 */
[----:B------:R-:W-:Y:S04]  /*09d0*/  STG.E.64 desc[UR4][R2.64], R18 ;  /* 0x0000001202007986 */ /* 0x000fe8000c101b04 */
[----:B------:R-:W-:Y:S01]  /*09e0*/  STG.E.64 desc[UR4][R2.64+0x8], R6 ;  /* 0x0000080602007986 */ /* 0x000fe2000c101b04 */
[----:B------:R-:W-:Y:S05]  /*09f0*/  EXIT ;  /* 0x000000000000794d */ /* 0x000fea0003800000 */
        .type           $_Z16compute_Even_OddP7complexS0_S0_$__internal_trig_reduction_slowpathd,@function
        .size           $_Z16compute_Even_OddP7complexS0_S0_$__internal_trig_reduction_slowpathd,(.L_x_53 - $_Z16compute_Even_OddP7complexS0_S0_$__internal_trig_reduction_slowpathd)
$_Z16compute_Even_OddP7complexS0_S0_$__internal_trig_reduction_slowpathd:
[--C-:B------:R-:W-:Y:S01]  /*0a00*/  SHF.R.U32.HI R4, RZ, 0x14, R5.reuse ;  /* 0x00000014ff047819 */ /* 0x100fe20000011605 */
[----:B------:R-:W-:Y:S02]  /*0a10*/  IMAD.MOV.U32 R9, RZ, RZ, R5 ;  /* 0x000000ffff097224 */ /* 0x000fe400078e0005 */
[----:B------:R-:W-:Y:S01]  /*0a20*/  IMAD.MOV.U32 R6, RZ, RZ, RZ ;  /* 0x000000ffff067224 */ /* 0x000fe200078e00ff */
        /* <DEDUP_REMOVED lines=21> */
.L_x_48:
        /* <DEDUP_REMOVED lines=20> */
[----:B------:R-:W-:-:S03]  /*0cc0*/  VIADD R20, R20, 0x1 ;  /* 0x0000000114147836 */ /* 0x000fc60000000000 */
[----:B------:R-:W-:Y:S01]  /*0cd0*/  IADD3.X R19, P1, PT, R19, R18, RZ, P1, !PT ;  /* 0x0000001213137210 */ /* 0x000fe20000f3e4ff */
[----:B------:R-:W-:Y:S01]  /*0ce0*/  IMAD.X R18, RZ, RZ, R22, P0 ;  /* 0x000000ffff127224 */ /* 0x000fe200000e0616 */
[----:B------:R-:W-:-:S03]  /*0cf0*/  ISETP.NE.AND P0, PT, R21, -0xf, PT ;  /* 0xfffffff11500780c */ /* 0x000fc60003f05270 */
[----:B------:R-:W-:Y:S02]  /*0d00*/  IMAD.X R18, RZ, RZ, R18, P1 ;  /* 0x000000ffff127224 */ /* 0x000fe400008e0612 */
[----:B0-----:R-:W-:Y:S02]  /*0d10*/  IMAD.MOV.U32 R16, RZ, RZ, R19 ;  /* 0x000000ffff107224 */ /* 0x001fe400078e0013 */
[----:B------:R-:W-:-:S06]  /*0d20*/  IMAD.MOV.U32 R17, RZ, RZ, R18 ;  /* 0x000000ffff117224 */ /* 0x000fcc00078e0012 */
[----:B------:R-:W-:Y:S05]  /*0d30*/  @P0 BRA `(.L_x_48) ;  /* 0xfffffffc00900947 */ /* 0x000fea000383ffff */
[----:B------:R-:W-:Y:S05]  /*0d40*/  BSYNC.RECONVERGENT B3 ;  /* 0x0000000000037941 */ /* 0x000fea0003800200 */
.L_x_47:
[----:B------:R-:W-:-:S07]  /*0d50*/  IMAD.MOV.U32 R23, RZ, RZ, R7 ;  /* 0x000000ffff177224 */ /* 0x000fce00078e0007 */
.L_x_46:
[----:B------:R-:W-:Y:S05]  /*0d60*/  BSYNC.RECONVERGENT B2 ;  /* 0x0000000000027941 */ /* 0x000fea0003800200 */
.L_x_45:
[----:B------:R-:W-:Y:S01]  /*0d70*/  LOP3.LUT P0, R27, R4, 0x3f, RZ, 0xc0, !PT ;  /* 0x0000003f041b7812 */ /* 0x000fe2000780c0ff */
[----:B------:R-:W-:-:S04]  /*0d80*/  IMAD.IADD R6, R6, 0x1, R23 ;  /* 0x0000000106067824 */ /* 0x000fc800078e0217 */
[----:B------:R-:W-:-:S05]  /*0d90*/  IMAD.U32 R29, R6, 0x8, R1 ;  /* 0x00000008061d7824 */ /* 0x000fca00078e0001 */
[----:B------:R0:W-:Y:S04]  /*0da0*/  STL.64 [R29+-0x78], R16 ;  /* 0xffff88101d007387 */ /* 0x0001e80000100a00 */
[----:B------:R-:W2:Y:S04]  /*0db0*/  @P0 LDL.64 R18, [R1+0x8] ;  /* 0x0000080001120983 */ /* 0x000ea80000100a00 */
[----:B------:R-:W3:Y:S04]  /*0dc0*/  LDL.64 R8, [R1+0x10] ;  /* 0x0000100001087983 */ /* 0x000ee80000100a00 */
[----:B------:R-:W0:Y:S01]  /*0dd0*/  LDL.64 R6, [R1+0x18] ;  /* 0x0000180001067983 */ /* 0x000e220000100a00 */
[----:B------:R-:W-:Y:S01]  /*0de0*/  @P0 LOP3.LUT R4, R27, 0x3f, RZ, 0x3c, !PT ;  /* 0x0000003f1b040812 */ /* 0x000fe200078e3cff */
[----:B------:R-:W-:Y:S01]  /*0df0*/  BSSY.RECONVERGENT B2, `(.L_x_49) ;  /* 0x0000034000027945 */ /* 0x000fe20003800200 */
[----:B--2---:R-:W-:-:S02]  /*0e00*/  @P0 SHF.R.U64 R15, R18, 0x1, R19 ;  /* 0x00000001120f0819 */ /* 0x004fc40000001213 */
[----:B------:R-:W-:Y:S02]  /*0e10*/  @P0 SHF.R.U32.HI R19, RZ, 0x1, R19 ;  /* 0x00000001ff130819 */ /* 0x000fe40000011613 */
[CC--:B---3--:R-:W-:Y:S02]  /*0e20*/  @P0 SHF.L.U32 R21, R8.reuse, R27.reuse, RZ ;  /* 0x0000001b08150219 */ /* 0x0c8fe400000006ff */
[----:B------:R-:W-:Y:S02]  /*0e30*/  @P0 SHF.R.U64 R14, R15, R4, R19 ;  /* 0x000000040f0e0219 */ /* 0x000fe40000001213 */
[--C-:B------:R-:W-:Y:S02]  /*0e40*/  @P0 SHF.R.U32.HI R25, RZ, 0x1, R9.reuse ;  /* 0x00000001ff190819 */ /* 0x100fe40000011609 */
[C-C-:B------:R-:W-:Y:S02]  /*0e50*/  @P0 SHF.R.U64 R23, R8.reuse, 0x1, R9.reuse ;  /* 0x0000000108170819 */ /* 0x140fe40000001209 */
[----:B------:R-:W-:-:S02]  /*0e60*/  @P0 SHF.L.U64.HI R18, R8, R27, R9 ;  /* 0x0000001b08120219 */ /* 0x000fc40000010209 */
[----:B------:R-:W-:Y:S02]  /*0e70*/  @P0 SHF.R.U32.HI R15, RZ, R4, R19 ;  /* 0x00000004ff0f0219 */ /* 0x000fe40000011613 */
[----:B------:R-:W-:Y:S02]  /*0e80*/  @P0 LOP3.LUT R8, R21, R14, RZ, 0xfc, !PT ;  /* 0x0000000e15080212 */ /* 0x000fe400078efcff */
[----:B0-----:R-:W-:Y:S02]  /*0e90*/  @P0 SHF.L.U32 R16, R6, R27, RZ ;  /* 0x0000001b06100219 */ /* 0x001fe400000006ff */
        /* <DEDUP_REMOVED lines=41> */
.L_x_50:
[----:B------:R-:W-:Y:S05]  /*1130*/  BSYNC.RECONVERGENT B2 ;  /* 0x0000000000027941 */ /* 0x000fea0003800200 */
.L_x_49:
[----:B------:R-:W-:Y:S01]  /*1140*/  IMAD.WIDE.U32 R16, R9, 0x2168c235, RZ ;  /* 0x2168c23509107825 */ /* 0x000fe200078e00ff */
[----:B------:R-:W-:-:S03]  /*1150*/  SHF.R.U32.HI R7, RZ, 0x1e, R7 ;  /* 0x0000001eff077819 */ /* 0x000fc60000011607 */
[----:B------:R-:W-:Y:S01]  /*1160*/  IMAD.MOV.U32 R14, RZ, RZ, R17 ;  /* 0x000000ffff0e7224 */ /* 0x000fe200078e0011 */
[----:B------:R-:W-:Y:S01]  /*1170*/  IADD3 RZ, P1, PT, R16, R16, RZ ;  /* 0x0000001010ff7210 */ /* 0x000fe20007f3e0ff */
[----:B------:R-:W-:Y:S01]  /*1180*/  IMAD.MOV.U32 R15, RZ, RZ, RZ ;  /* 0x000000ffff0f7224 */ /* 0x000fe200078e00ff */
[----:B------:R-:W-:Y:S01]  /*1190*/  LEA.HI R6, R6, R7, RZ, 0x1 ;  /* 0x0000000706067211 */ /* 0x000fe200078f08ff */
[----:B------:R-:W-:Y:S02]  /*11a0*/  IMAD R17, R4, -0x36f0255e, RZ ;  /* 0xc90fdaa204117824 */ /* 0x000fe400078e02ff */
[----:B------:R-:W-:-:S04]  /*11b0*/  IMAD.WIDE.U32 R14, R9, -0x36f0255e, R14 ;  /* 0xc90fdaa2090e7825 */ /* 0x000fc800078e000e */
[----:B------:R-:W-:-:S04]  /*11c0*/  IMAD.HI.U32 R9, R4, -0x36f0255e, RZ ;  /* 0xc90fdaa204097827 */ /* 0x000fc800078e00ff */
        /* <DEDUP_REMOVED lines=14> */
[----:B------:R-:W-:Y:S02]  /*12b0*/  IMAD.X R14, RZ, RZ, R14, P2 ;  /* 0x000000ffff0e7224 */ /* 0x000fe400010e060e */
[----:B------:R-:W-:Y:S01]  /*12c0*/  IMAD.IADD R5, R15, 0x1, -R8 ;  /* 0x000000010f057824 */ /* 0x000fe200078e0a08 */
[----:B------:R-:W-:-:S02]  /*12d0*/  @!P0 LOP3.LUT R4, R4, 0x80000000, RZ, 0x3c, !PT ;  /* 0x8000000004048812 */ /* 0x000fc400078e3cff */
[----:B------:R-:W-:Y:S01]  /*12e0*/  SHF.R.U64 R9, R9, 0xa, R14 ;  /* 0x0000000a09097819 */ /* 0x000fe2000000120e */
[----:B------:R-:W-:-:S03]  /*12f0*/  IMAD.SHL.U32 R5, R5, 0x100000, RZ ;  /* 0x0010000005057824 */ /* 0x000fc600078e00ff */
        /* <DEDUP_REMOVED lines=8> */
.L_x_44:
[----:B------:R-:W-:Y:S02]  /*1380*/  IMAD.MOV.U32 R4, RZ, RZ, R0 ;  /* 0x000000ffff047224 */ /* 0x000fe400078e0000 */
[----:B------:R-:W-:-:S04]  /*1390*/  IMAD.MOV.U32 R5, RZ, RZ, 0x0 ;  /* 0x00000000ff057424 */ /* 0x000fc800078e00ff */
[----:B------:R-:W-:Y:S05]  /*13a0*/  RET.REL.NODEC R4 `(_Z16compute_Even_OddP7complexS0_S0_) ;  /* 0xffffffec04147950 */ /* 0x000fea0003c3ffff */
.L_x_51:
        /* <DEDUP_REMOVED lines=13> */
.L_x_53:


//--------------------- .nv.global.init           --------------------------
	.section	.nv.global.init,"aw",@progbits
	.align	16
.nv.global.init:
	.type		__cudart_sin_cos_coeffs,@object
	.size		__cudart_sin_cos_coeffs,(__cudart_i2opi_d - __cudart_sin_cos_coeffs)
__cudart_sin_cos_coeffs:
        /*0000*/ 	.byte	0x46, 0xd2, 0xb0, 0x2c, 0xf1, 0xe5, 0x5a, 0xbe, 0x92, 0xe3, 0xac, 0x69, 0xe3, 0x1d, 0xc7, 0x3e
        /*0010*/ 	.byte	0xa1, 0x62, 0xdb, 0x19, 0xa0, 0x01, 0x2a, 0xbf, 0x18, 0x08, 0x11, 0x11, 0x11, 0x11, 0x81, 0x3f
        /*0020*/ 	.byte	0x54, 0x55, 0x55, 0x55, 0x55, 0x55, 0xc5, 0xbf, 0x00, 0x00, 0x00, 0x00, 0x00, 0x00, 0x00, 0x00
        /*0030*/ 	.byte	0x00, 0x00, 0x00, 0x00, 0x00, 0x00, 0x00, 0x00, 0x64, 0x81, 0xfd, 0x20, 0x83, 0xff, 0xa8, 0xbd
        /*0040*/ 	.byte	0x28, 0x85, 0xef, 0xc1, 0xa7, 0xee, 0x21, 0x3e, 0xd9, 0xe6, 0x06, 0x8e, 0x4f, 0x7e, 0x92, 0xbe
        /*0050*/ 	.byte	0xe9, 0xbc, 0xdd, 0x19, 0xa0, 0x01, 0xfa, 0x3e, 0x47, 0x5d, 0xc1, 0x16, 0x6c, 0xc1, 0x56, 0xbf
        /*0060*/ 	.byte	0x51, 0x55, 0x55, 0x55, 0x55, 0x55, 0xa5, 0x3f, 0x00, 0x00, 0x00, 0x00, 0x00, 0x00, 0xe0, 0xbf
        /*0070*/ 	.byte	0x00, 0x00, 0x00, 0x00, 0x00, 0x00, 0xf0, 0x3f, 0x00, 0x00, 0x00, 0x00, 0x00, 0x00, 0x00, 0x00
	.type		__cudart_i2opi_d,@object
	.size		__cudart_i2opi_d,(.L_0 - __cudart_i2opi_d)
__cudart_i2opi_d:
        /* <DEDUP_REMOVED lines=9> */
.L_0:


//--------------------- .nv.shared.reserved.0     --------------------------
	.section	.nv.shared.reserved.0,"aw",@nobits
	.weak		__nv_reservedSMEM_offset_0_alias
	.size		__nv_reservedSMEM_offset_0_alias, 0, 64
	.other		__nv_reservedSMEM_offset_0_alias,@"STO_CUDA_RESERVED_SHARED STV_DEFAULT"
__nv_reservedSMEM_offset_0_alias:
	.zero		0
	.zero		64


//--------------------- .nv.constant0._Z14sum_RegressionP7complexS0_S0_ --------------------------
	.section	.nv.constant0._Z14sum_RegressionP7complexS0_S0_,"a",@progbits
	.sectionflags	@""
	.align	4
.nv.constant0._Z14sum_RegressionP7complexS0_S0_:
	.zero		920


//--------------------- .nv.constant0._Z16compute_Even_OddP7complexS0_S0_ --------------------------
	.section	.nv.constant0._Z16compute_Even_OddP7complexS0_S0_,"a",@progbits
	.sectionflags	@""
	.align	4
.nv.constant0._Z16compute_Even_OddP7complexS0_S0_:
	.zero		920


//--------------------- SYMBOLS --------------------------

	.type		.nv.reservedSmem.offset0,@object
	.size		.nv.reservedSmem.offset0,0x4
